//
// Generated by NVIDIA NVVM Compiler
//
// Compiler Build ID: CL-36424714
// Cuda compilation tools, release 13.0, V13.0.88
// Based on NVVM 20.0.0
//

.version 9.0
.target sm_100
.address_size 64

	// .globl	_Z10local_normPKfPfiiif
.func  (.param .b64 func_retval0) __internal_accurate_pow
(
	.param .b64 __internal_accurate_pow_param_0
)
;

.visible .entry _Z10local_normPKfPfiiif(
	.param .u64 .ptr .align 1 _Z10local_normPKfPfiiif_param_0,
	.param .u64 .ptr .align 1 _Z10local_normPKfPfiiif_param_1,
	.param .u32 _Z10local_normPKfPfiiif_param_2,
	.param .u32 _Z10local_normPKfPfiiif_param_3,
	.param .u32 _Z10local_normPKfPfiiif_param_4,
	.param .f32 _Z10local_normPKfPfiiif_param_5
)
{
	.reg .pred 	%p<99>;
	.reg .b32 	%r<164>;
	.reg .b32 	%f<133>;
	.reg .b64 	%rd<60>;
	.reg .b64 	%fd<128>;

	ld.param.u64 	%rd13, [_Z10local_normPKfPfiiif_param_0];
	ld.param.u64 	%rd14, [_Z10local_normPKfPfiiif_param_1];
	ld.param.u32 	%r59, [_Z10local_normPKfPfiiif_param_2];
	ld.param.u32 	%r57, [_Z10local_normPKfPfiiif_param_3];
	ld.param.u32 	%r58, [_Z10local_normPKfPfiiif_param_4];
	ld.param.f32 	%f39, [_Z10local_normPKfPfiiif_param_5];
	cvta.to.global.u64 	%rd1, %rd14;
	cvta.to.global.u64 	%rd2, %rd13;
	mov.u32 	%r60, %ctaid.x;
	mov.u32 	%r61, %ntid.x;
	mov.u32 	%r62, %tid.x;
	mad.lo.s32 	%r1, %r60, %r61, %r62;
	mov.u32 	%r63, %ctaid.y;
	mov.u32 	%r64, %ntid.y;
	mov.u32 	%r65, %tid.y;
	mad.lo.s32 	%r66, %r63, %r64, %r65;
	setp.ge.s32 	%p2, %r1, %r57;
	setp.ge.s32 	%p3, %r66, %r59;
	or.pred  	%p4, %p2, %p3;
	@%p4 bra 	$L__BB0_67;
	sub.s32 	%r68, %r1, %r58;
	max.s32 	%r160, %r68, 0;
	add.s32 	%r69, %r1, %r58;
	add.s32 	%r70, %r69, 1;
	min.s32 	%r4, %r70, %r57;
	sub.s32 	%r71, %r66, %r58;
	max.s32 	%r5, %r71, 0;
	add.s32 	%r72, %r66, %r58;
	add.s32 	%r73, %r72, 1;
	min.s32 	%r6, %r73, %r59;
	setp.ge.s32 	%p5, %r160, %r4;
	mov.b32 	%r158, 0;
	mov.f32 	%f125, 0f00000000;
	@%p5 bra 	$L__BB0_18;
	sub.s32 	%r7, %r6, %r5;
	and.b32  	%r8, %r7, 15;
	add.s32 	%r9, %r8, -1;
	and.b32  	%r10, %r7, 7;
	add.s32 	%r11, %r10, -1;
	sub.s32 	%r12, %r5, %r6;
	and.b32  	%r13, %r7, -16;
	and.b32  	%r14, %r7, 3;
	mov.f32 	%f125, 0f00000000;
	mov.b32 	%r158, 0;
	mul.wide.s32 	%rd4, %r57, 4;
	mov.u32 	%r151, %r160;
$L__BB0_3:
	setp.ge.s32 	%p6, %r5, %r6;
	@%p6 bra 	$L__BB0_17;
	setp.gt.u32 	%p7, %r12, -16;
	mov.u32 	%r155, %r5;
	@%p7 bra 	$L__BB0_7;
	mov.b32 	%r154, 0;
	mov.u32 	%r155, %r5;
$L__BB0_6:
	.pragma "nounroll";
	mad.lo.s32 	%r76, %r155, %r57, %r151;
	mul.wide.s32 	%rd15, %r76, 4;
	add.s64 	%rd16, %rd2, %rd15;
	ld.global.f32 	%f43, [%rd16];
	add.f32 	%f44, %f125, %f43;
	mul.wide.s32 	%rd17, %r57, 4;
	add.s64 	%rd18, %rd16, %rd17;
	ld.global.f32 	%f45, [%rd18];
	add.f32 	%f46, %f44, %f45;
	add.s64 	%rd19, %rd18, %rd17;
	ld.global.f32 	%f47, [%rd19];
	add.f32 	%f48, %f46, %f47;
	add.s64 	%rd20, %rd19, %rd17;
	ld.global.f32 	%f49, [%rd20];
	add.f32 	%f50, %f48, %f49;
	add.s64 	%rd21, %rd20, %rd17;
	ld.global.f32 	%f51, [%rd21];
	add.f32 	%f52, %f50, %f51;
	add.s64 	%rd22, %rd21, %rd17;
	ld.global.f32 	%f53, [%rd22];
	add.f32 	%f54, %f52, %f53;
	add.s64 	%rd23, %rd22, %rd17;
	ld.global.f32 	%f55, [%rd23];
	add.f32 	%f56, %f54, %f55;
	add.s64 	%rd24, %rd23, %rd17;
	ld.global.f32 	%f57, [%rd24];
	add.f32 	%f58, %f56, %f57;
	add.s64 	%rd25, %rd24, %rd17;
	ld.global.f32 	%f59, [%rd25];
	add.f32 	%f60, %f58, %f59;
	add.s64 	%rd26, %rd25, %rd17;
	ld.global.f32 	%f61, [%rd26];
	add.f32 	%f62, %f60, %f61;
	add.s64 	%rd27, %rd26, %rd17;
	ld.global.f32 	%f63, [%rd27];
	add.f32 	%f64, %f62, %f63;
	add.s64 	%rd28, %rd27, %rd17;
	ld.global.f32 	%f65, [%rd28];
	add.f32 	%f66, %f64, %f65;
	add.s64 	%rd29, %rd28, %rd17;
	ld.global.f32 	%f67, [%rd29];
	add.f32 	%f68, %f66, %f67;
	add.s64 	%rd30, %rd29, %rd17;
	ld.global.f32 	%f69, [%rd30];
	add.f32 	%f70, %f68, %f69;
	add.s64 	%rd31, %rd30, %rd17;
	ld.global.f32 	%f71, [%rd31];
	add.f32 	%f72, %f70, %f71;
	add.s64 	%rd32, %rd31, %rd17;
	ld.global.f32 	%f73, [%rd32];
	add.f32 	%f125, %f72, %f73;
	add.s32 	%r155, %r155, 16;
	add.s32 	%r154, %r154, 16;
	setp.ne.s32 	%p8, %r154, %r13;
	@%p8 bra 	$L__BB0_6;
$L__BB0_7:
	add.s32 	%r158, %r7, %r158;
	setp.eq.s32 	%p9, %r8, 0;
	@%p9 bra 	$L__BB0_17;
	setp.lt.u32 	%p10, %r9, 7;
	@%p10 bra 	$L__BB0_10;
	mad.lo.s32 	%r77, %r155, %r57, %r151;
	mul.wide.s32 	%rd33, %r77, 4;
	add.s64 	%rd34, %rd2, %rd33;
	ld.global.f32 	%f75, [%rd34];
	add.f32 	%f76, %f125, %f75;
	mul.wide.s32 	%rd35, %r57, 4;
	add.s64 	%rd36, %rd34, %rd35;
	ld.global.f32 	%f77, [%rd36];
	add.f32 	%f78, %f76, %f77;
	add.s64 	%rd37, %rd36, %rd35;
	ld.global.f32 	%f79, [%rd37];
	add.f32 	%f80, %f78, %f79;
	add.s64 	%rd38, %rd37, %rd35;
	ld.global.f32 	%f81, [%rd38];
	add.f32 	%f82, %f80, %f81;
	add.s64 	%rd39, %rd38, %rd35;
	ld.global.f32 	%f83, [%rd39];
	add.f32 	%f84, %f82, %f83;
	add.s64 	%rd40, %rd39, %rd35;
	ld.global.f32 	%f85, [%rd40];
	add.f32 	%f86, %f84, %f85;
	add.s64 	%rd41, %rd40, %rd35;
	ld.global.f32 	%f87, [%rd41];
	add.f32 	%f88, %f86, %f87;
	add.s64 	%rd42, %rd41, %rd35;
	ld.global.f32 	%f89, [%rd42];
	add.f32 	%f125, %f88, %f89;
	add.s32 	%r155, %r155, 8;
$L__BB0_10:
	setp.eq.s32 	%p11, %r10, 0;
	@%p11 bra 	$L__BB0_17;
	setp.lt.u32 	%p12, %r11, 3;
	@%p12 bra 	$L__BB0_13;
	mad.lo.s32 	%r78, %r155, %r57, %r151;
	mul.wide.s32 	%rd43, %r78, 4;
	add.s64 	%rd44, %rd2, %rd43;
	ld.global.f32 	%f91, [%rd44];
	add.f32 	%f92, %f125, %f91;
	add.s64 	%rd46, %rd44, %rd4;
	ld.global.f32 	%f93, [%rd46];
	add.f32 	%f94, %f92, %f93;
	add.s64 	%rd47, %rd46, %rd4;
	ld.global.f32 	%f95, [%rd47];
	add.f32 	%f96, %f94, %f95;
	add.s64 	%rd48, %rd47, %rd4;
	ld.global.f32 	%f97, [%rd48];
	add.f32 	%f125, %f96, %f97;
	add.s32 	%r155, %r155, 4;
$L__BB0_13:
	setp.eq.s32 	%p13, %r14, 0;
	@%p13 bra 	$L__BB0_17;
	setp.eq.s32 	%p14, %r14, 1;
	mad.lo.s32 	%r79, %r155, %r57, %r151;
	mul.wide.s32 	%rd49, %r79, 4;
	add.s64 	%rd3, %rd2, %rd49;
	ld.global.f32 	%f98, [%rd3];
	add.f32 	%f125, %f125, %f98;
	@%p14 bra 	$L__BB0_17;
	setp.eq.s32 	%p15, %r14, 2;
	add.s64 	%rd5, %rd3, %rd4;
	ld.global.f32 	%f99, [%rd5];
	add.f32 	%f125, %f125, %f99;
	@%p15 bra 	$L__BB0_17;
	add.s64 	%rd50, %rd5, %rd4;
	ld.global.f32 	%f100, [%rd50];
	add.f32 	%f125, %f125, %f100;
$L__BB0_17:
	add.s32 	%r151, %r151, 1;
	setp.ne.s32 	%p16, %r151, %r4;
	@%p16 bra 	$L__BB0_3;
$L__BB0_18:
	setp.ge.s32 	%p17, %r160, %r4;
	cvt.rn.f32.s32 	%f102, %r158;
	div.rn.f32 	%f17, %f125, %f102;
	mov.f32 	%f131, 0f00000000;
	@%p17 bra 	$L__BB0_64;
	mov.f64 	%fd43, 0d4000000000000000;
	{
	.reg .b32 %temp; 
	mov.b64 	{%temp, %r30}, %fd43;
	}
	and.b32  	%r31, %r30, 2146435072;
	setp.eq.s32 	%p18, %r31, 1062207488;
	setp.lt.s32 	%p19, %r30, 0;
	selp.b32 	%r32, 0, 2146435072, %p19;
	and.b32  	%r80, %r30, 2147483647;
	setp.ne.s32 	%p20, %r80, 1071644672;
	and.pred  	%p1, %p18, %p20;
	or.b32  	%r33, %r32, -2147483648;
	sub.s32 	%r81, %r6, %r5;
	and.b32  	%r34, %r81, 3;
	mul.lo.s32 	%r35, %r5, %r57;
	shl.b32 	%r36, %r57, 2;
	mov.f32 	%f131, 0f00000000;
	mul.wide.s32 	%rd10, %r57, 4;
$L__BB0_20:
	setp.ge.s32 	%p21, %r5, %r6;
	@%p21 bra 	$L__BB0_63;
	setp.eq.s32 	%p22, %r34, 0;
	mov.u32 	%r161, %r5;
	@%p22 bra 	$L__BB0_40;
	setp.lt.s32 	%p23, %r30, 0;
	setp.eq.s32 	%p24, %r31, 1062207488;
	add.s32 	%r82, %r35, %r160;
	mul.wide.s32 	%rd51, %r82, 4;
	add.s64 	%rd6, %rd2, %rd51;
	ld.global.f32 	%f105, [%rd6];
	sub.f32 	%f19, %f105, %f17;
	cvt.f64.f32 	%fd1, %f19;
	{
	.reg .b32 %temp; 
	mov.b64 	{%temp, %r38}, %fd1;
	}
	abs.f64 	%fd2, %fd1;
	{ // callseq 0, 0
	.param .b64 param0;
	st.param.f64 	[param0], %fd2;
	.param .b64 retval0;
	call.uni (retval0), 
	__internal_accurate_pow, 
	(
	param0
	);
	ld.param.f64 	%fd44, [retval0];
	} // callseq 0
	setp.lt.s32 	%p26, %r38, 0;
	neg.f64 	%fd46, %fd44;
	selp.f64 	%fd47, %fd46, %fd44, %p24;
	selp.f64 	%fd48, %fd47, %fd44, %p26;
	setp.eq.f32 	%p27, %f19, 0f00000000;
	selp.b32 	%r83, %r38, 0, %p24;
	or.b32  	%r84, %r83, 2146435072;
	selp.b32 	%r85, %r84, %r83, %p23;
	mov.b32 	%r86, 0;
	mov.b64 	%fd49, {%r86, %r85};
	selp.f64 	%fd121, %fd49, %fd48, %p27;
	add.f64 	%fd50, %fd1, 0d4000000000000000;
	{
	.reg .b32 %temp; 
	mov.b64 	{%temp, %r87}, %fd50;
	}
	and.b32  	%r88, %r87, 2146435072;
	setp.ne.s32 	%p28, %r88, 2146435072;
	@%p28 bra 	$L__BB0_27;
	setp.nan.f32 	%p29, %f19, %f19;
	@%p29 bra 	$L__BB0_26;
	setp.neu.f64 	%p30, %fd2, 0d7FF0000000000000;
	@%p30 bra 	$L__BB0_27;
	selp.b32 	%r89, %r33, %r32, %p1;
	selp.b32 	%r90, %r89, %r32, %p26;
	mov.b32 	%r91, 0;
	mov.b64 	%fd121, {%r91, %r90};
	bra.uni 	$L__BB0_27;
$L__BB0_26:
	mov.f64 	%fd51, 0d4000000000000000;
	add.rn.f64 	%fd121, %fd1, %fd51;
$L__BB0_27:
	add.s32 	%r161, %r5, 1;
	setp.eq.s32 	%p32, %r34, 1;
	setp.eq.f32 	%p33, %f19, 0f3F800000;
	selp.f64 	%fd52, 0d3FF0000000000000, %fd121, %p33;
	cvt.f64.f32 	%fd53, %f131;
	add.f64 	%fd54, %fd52, %fd53;
	cvt.rn.f32.f64 	%f131, %fd54;
	@%p32 bra 	$L__BB0_40;
	add.s64 	%rd8, %rd6, %rd10;
	ld.global.f32 	%f106, [%rd8];
	sub.f32 	%f21, %f106, %f17;
	cvt.f64.f32 	%fd7, %f21;
	{
	.reg .b32 %temp; 
	mov.b64 	{%temp, %r40}, %fd7;
	}
	abs.f64 	%fd8, %fd7;
	{ // callseq 1, 0
	.param .b64 param0;
	st.param.f64 	[param0], %fd8;
	.param .b64 retval0;
	call.uni (retval0), 
	__internal_accurate_pow, 
	(
	param0
	);
	ld.param.f64 	%fd55, [retval0];
	} // callseq 1
	setp.lt.s32 	%p37, %r40, 0;
	neg.f64 	%fd57, %fd55;
	selp.f64 	%fd58, %fd57, %fd55, %p24;
	selp.f64 	%fd59, %fd58, %fd55, %p37;
	setp.eq.f32 	%p38, %f21, 0f00000000;
	selp.b32 	%r92, %r40, 0, %p24;
	or.b32  	%r93, %r92, 2146435072;
	selp.b32 	%r94, %r93, %r92, %p23;
	mov.b32 	%r95, 0;
	mov.b64 	%fd60, {%r95, %r94};
	selp.f64 	%fd122, %fd60, %fd59, %p38;
	add.f64 	%fd61, %fd7, 0d4000000000000000;
	{
	.reg .b32 %temp; 
	mov.b64 	{%temp, %r96}, %fd61;
	}
	and.b32  	%r97, %r96, 2146435072;
	setp.ne.s32 	%p39, %r97, 2146435072;
	@%p39 bra 	$L__BB0_33;
	setp.nan.f32 	%p40, %f21, %f21;
	@%p40 bra 	$L__BB0_32;
	setp.neu.f64 	%p41, %fd8, 0d7FF0000000000000;
	@%p41 bra 	$L__BB0_33;
	selp.b32 	%r98, %r33, %r32, %p1;
	selp.b32 	%r99, %r98, %r32, %p37;
	mov.b32 	%r100, 0;
	mov.b64 	%fd122, {%r100, %r99};
	bra.uni 	$L__BB0_33;
$L__BB0_32:
	mov.f64 	%fd62, 0d4000000000000000;
	add.rn.f64 	%fd122, %fd7, %fd62;
$L__BB0_33:
	add.s32 	%r161, %r5, 2;
	setp.eq.s32 	%p43, %r34, 2;
	setp.eq.f32 	%p44, %f21, 0f3F800000;
	selp.f64 	%fd63, 0d3FF0000000000000, %fd122, %p44;
	cvt.f64.f32 	%fd64, %f131;
	add.f64 	%fd65, %fd63, %fd64;
	cvt.rn.f32.f64 	%f131, %fd65;
	@%p43 bra 	$L__BB0_40;
	add.s64 	%rd52, %rd8, %rd10;
	ld.global.f32 	%f107, [%rd52];
	sub.f32 	%f23, %f107, %f17;
	cvt.f64.f32 	%fd13, %f23;
	{
	.reg .b32 %temp; 
	mov.b64 	{%temp, %r42}, %fd13;
	}
	abs.f64 	%fd14, %fd13;
	{ // callseq 2, 0
	.param .b64 param0;
	st.param.f64 	[param0], %fd14;
	.param .b64 retval0;
	call.uni (retval0), 
	__internal_accurate_pow, 
	(
	param0
	);
	ld.param.f64 	%fd66, [retval0];
	} // callseq 2
	setp.lt.s32 	%p48, %r42, 0;
	neg.f64 	%fd68, %fd66;
	selp.f64 	%fd69, %fd68, %fd66, %p24;
	selp.f64 	%fd70, %fd69, %fd66, %p48;
	setp.eq.f32 	%p49, %f23, 0f00000000;
	selp.b32 	%r101, %r42, 0, %p24;
	or.b32  	%r102, %r101, 2146435072;
	selp.b32 	%r103, %r102, %r101, %p23;
	mov.b32 	%r104, 0;
	mov.b64 	%fd71, {%r104, %r103};
	selp.f64 	%fd123, %fd71, %fd70, %p49;
	add.f64 	%fd72, %fd13, 0d4000000000000000;
	{
	.reg .b32 %temp; 
	mov.b64 	{%temp, %r105}, %fd72;
	}
	and.b32  	%r106, %r105, 2146435072;
	setp.ne.s32 	%p50, %r106, 2146435072;
	@%p50 bra 	$L__BB0_39;
	setp.nan.f32 	%p51, %f23, %f23;
	@%p51 bra 	$L__BB0_38;
	setp.neu.f64 	%p52, %fd14, 0d7FF0000000000000;
	@%p52 bra 	$L__BB0_39;
	selp.b32 	%r107, %r33, %r32, %p1;
	selp.b32 	%r108, %r107, %r32, %p48;
	mov.b32 	%r109, 0;
	mov.b64 	%fd123, {%r109, %r108};
	bra.uni 	$L__BB0_39;
$L__BB0_38:
	mov.f64 	%fd73, 0d4000000000000000;
	add.rn.f64 	%fd123, %fd13, %fd73;
$L__BB0_39:
	add.s32 	%r161, %r5, 3;
	setp.eq.f32 	%p54, %f23, 0f3F800000;
	selp.f64 	%fd74, 0d3FF0000000000000, %fd123, %p54;
	cvt.f64.f32 	%fd75, %f131;
	add.f64 	%fd76, %fd74, %fd75;
	cvt.rn.f32.f64 	%f131, %fd76;
$L__BB0_40:
	sub.s32 	%r110, %r5, %r6;
	setp.gt.u32 	%p55, %r110, -4;
	@%p55 bra 	$L__BB0_63;
	sub.s32 	%r163, %r161, %r6;
	mad.lo.s32 	%r162, %r57, %r161, %r160;
$L__BB0_42:
	setp.lt.s32 	%p56, %r30, 0;
	setp.eq.s32 	%p57, %r31, 1062207488;
	mul.wide.s32 	%rd53, %r162, 4;
	add.s64 	%rd9, %rd2, %rd53;
	ld.global.f32 	%f108, [%rd9];
	sub.f32 	%f28, %f108, %f17;
	cvt.f64.f32 	%fd19, %f28;
	{
	.reg .b32 %temp; 
	mov.b64 	{%temp, %r49}, %fd19;
	}
	abs.f64 	%fd20, %fd19;
	{ // callseq 3, 0
	.param .b64 param0;
	st.param.f64 	[param0], %fd20;
	.param .b64 retval0;
	call.uni (retval0), 
	__internal_accurate_pow, 
	(
	param0
	);
	ld.param.f64 	%fd77, [retval0];
	} // callseq 3
	setp.lt.s32 	%p59, %r49, 0;
	neg.f64 	%fd79, %fd77;
	selp.f64 	%fd80, %fd79, %fd77, %p57;
	selp.f64 	%fd81, %fd80, %fd77, %p59;
	setp.eq.f32 	%p60, %f28, 0f00000000;
	selp.b32 	%r111, %r49, 0, %p57;
	or.b32  	%r112, %r111, 2146435072;
	selp.b32 	%r113, %r112, %r111, %p56;
	mov.b32 	%r114, 0;
	mov.b64 	%fd82, {%r114, %r113};
	selp.f64 	%fd124, %fd82, %fd81, %p60;
	add.f64 	%fd83, %fd19, 0d4000000000000000;
	{
	.reg .b32 %temp; 
	mov.b64 	{%temp, %r115}, %fd83;
	}
	and.b32  	%r116, %r115, 2146435072;
	setp.ne.s32 	%p61, %r116, 2146435072;
	@%p61 bra 	$L__BB0_47;
	setp.num.f32 	%p62, %f28, %f28;
	@%p62 bra 	$L__BB0_45;
	mov.f64 	%fd84, 0d4000000000000000;
	add.rn.f64 	%fd124, %fd19, %fd84;
	bra.uni 	$L__BB0_47;
$L__BB0_45:
	setp.neu.f64 	%p63, %fd20, 0d7FF0000000000000;
	@%p63 bra 	$L__BB0_47;
	selp.b32 	%r117, %r33, %r32, %p1;
	selp.b32 	%r118, %r117, %r32, %p59;
	mov.b32 	%r119, 0;
	mov.b64 	%fd124, {%r119, %r118};
$L__BB0_47:
	setp.eq.f32 	%p68, %f28, 0f3F800000;
	selp.f64 	%fd85, 0d3FF0000000000000, %fd124, %p68;
	cvt.f64.f32 	%fd86, %f131;
	add.f64 	%fd87, %fd85, %fd86;
	cvt.rn.f32.f64 	%f29, %fd87;
	add.s64 	%rd11, %rd9, %rd10;
	ld.global.f32 	%f109, [%rd11];
	sub.f32 	%f30, %f109, %f17;
	cvt.f64.f32 	%fd25, %f30;
	{
	.reg .b32 %temp; 
	mov.b64 	{%temp, %r50}, %fd25;
	}
	abs.f64 	%fd26, %fd25;
	{ // callseq 4, 0
	.param .b64 param0;
	st.param.f64 	[param0], %fd26;
	.param .b64 retval0;
	call.uni (retval0), 
	__internal_accurate_pow, 
	(
	param0
	);
	ld.param.f64 	%fd88, [retval0];
	} // callseq 4
	setp.lt.s32 	%p69, %r50, 0;
	neg.f64 	%fd90, %fd88;
	selp.f64 	%fd91, %fd90, %fd88, %p57;
	selp.f64 	%fd92, %fd91, %fd88, %p69;
	setp.eq.f32 	%p70, %f30, 0f00000000;
	selp.b32 	%r120, %r50, 0, %p57;
	or.b32  	%r121, %r120, 2146435072;
	selp.b32 	%r122, %r121, %r120, %p56;
	mov.b32 	%r123, 0;
	mov.b64 	%fd93, {%r123, %r122};
	selp.f64 	%fd125, %fd93, %fd92, %p70;
	add.f64 	%fd94, %fd25, 0d4000000000000000;
	{
	.reg .b32 %temp; 
	mov.b64 	{%temp, %r124}, %fd94;
	}
	and.b32  	%r125, %r124, 2146435072;
	setp.ne.s32 	%p71, %r125, 2146435072;
	@%p71 bra 	$L__BB0_52;
	setp.nan.f32 	%p72, %f30, %f30;
	@%p72 bra 	$L__BB0_51;
	setp.neu.f64 	%p73, %fd26, 0d7FF0000000000000;
	@%p73 bra 	$L__BB0_52;
	selp.b32 	%r126, %r33, %r32, %p1;
	selp.b32 	%r127, %r126, %r32, %p69;
	mov.b32 	%r128, 0;
	mov.b64 	%fd125, {%r128, %r127};
	bra.uni 	$L__BB0_52;
$L__BB0_51:
	mov.f64 	%fd95, 0d4000000000000000;
	add.rn.f64 	%fd125, %fd25, %fd95;
$L__BB0_52:
	setp.eq.f32 	%p78, %f30, 0f3F800000;
	selp.f64 	%fd96, 0d3FF0000000000000, %fd125, %p78;
	cvt.f64.f32 	%fd97, %f29;
	add.f64 	%fd98, %fd96, %fd97;
	cvt.rn.f32.f64 	%f31, %fd98;
	add.s64 	%rd12, %rd11, %rd10;
	ld.global.f32 	%f110, [%rd12];
	sub.f32 	%f32, %f110, %f17;
	cvt.f64.f32 	%fd31, %f32;
	{
	.reg .b32 %temp; 
	mov.b64 	{%temp, %r51}, %fd31;
	}
	abs.f64 	%fd32, %fd31;
	{ // callseq 5, 0
	.param .b64 param0;
	st.param.f64 	[param0], %fd32;
	.param .b64 retval0;
	call.uni (retval0), 
	__internal_accurate_pow, 
	(
	param0
	);
	ld.param.f64 	%fd99, [retval0];
	} // callseq 5
	setp.lt.s32 	%p79, %r51, 0;
	neg.f64 	%fd101, %fd99;
	selp.f64 	%fd102, %fd101, %fd99, %p57;
	selp.f64 	%fd103, %fd102, %fd99, %p79;
	setp.eq.f32 	%p80, %f32, 0f00000000;
	selp.b32 	%r129, %r51, 0, %p57;
	or.b32  	%r130, %r129, 2146435072;
	selp.b32 	%r131, %r130, %r129, %p56;
	mov.b32 	%r132, 0;
	mov.b64 	%fd104, {%r132, %r131};
	selp.f64 	%fd126, %fd104, %fd103, %p80;
	add.f64 	%fd105, %fd31, 0d4000000000000000;
	{
	.reg .b32 %temp; 
	mov.b64 	{%temp, %r133}, %fd105;
	}
	and.b32  	%r134, %r133, 2146435072;
	setp.ne.s32 	%p81, %r134, 2146435072;
	@%p81 bra 	$L__BB0_57;
	setp.nan.f32 	%p82, %f32, %f32;
	@%p82 bra 	$L__BB0_56;
	setp.neu.f64 	%p83, %fd32, 0d7FF0000000000000;
	@%p83 bra 	$L__BB0_57;
	selp.b32 	%r135, %r33, %r32, %p1;
	selp.b32 	%r136, %r135, %r32, %p79;
	mov.b32 	%r137, 0;
	mov.b64 	%fd126, {%r137, %r136};
	bra.uni 	$L__BB0_57;
$L__BB0_56:
	mov.f64 	%fd106, 0d4000000000000000;
	add.rn.f64 	%fd126, %fd31, %fd106;
$L__BB0_57:
	setp.eq.f32 	%p88, %f32, 0f3F800000;
	selp.f64 	%fd107, 0d3FF0000000000000, %fd126, %p88;
	cvt.f64.f32 	%fd108, %f31;
	add.f64 	%fd109, %fd107, %fd108;
	cvt.rn.f32.f64 	%f33, %fd109;
	add.s64 	%rd54, %rd12, %rd10;
	ld.global.f32 	%f111, [%rd54];
	sub.f32 	%f34, %f111, %f17;
	cvt.f64.f32 	%fd37, %f34;
	{
	.reg .b32 %temp; 
	mov.b64 	{%temp, %r52}, %fd37;
	}
	abs.f64 	%fd38, %fd37;
	{ // callseq 6, 0
	.param .b64 param0;
	st.param.f64 	[param0], %fd38;
	.param .b64 retval0;
	call.uni (retval0), 
	__internal_accurate_pow, 
	(
	param0
	);
	ld.param.f64 	%fd110, [retval0];
	} // callseq 6
	setp.lt.s32 	%p89, %r52, 0;
	neg.f64 	%fd112, %fd110;
	selp.f64 	%fd113, %fd112, %fd110, %p57;
	selp.f64 	%fd114, %fd113, %fd110, %p89;
	setp.eq.f32 	%p90, %f34, 0f00000000;
	selp.b32 	%r138, %r52, 0, %p57;
	or.b32  	%r139, %r138, 2146435072;
	selp.b32 	%r140, %r139, %r138, %p56;
	mov.b32 	%r141, 0;
	mov.b64 	%fd115, {%r141, %r140};
	selp.f64 	%fd127, %fd115, %fd114, %p90;
	add.f64 	%fd116, %fd37, 0d4000000000000000;
	{
	.reg .b32 %temp; 
	mov.b64 	{%temp, %r142}, %fd116;
	}
	and.b32  	%r143, %r142, 2146435072;
	setp.ne.s32 	%p91, %r143, 2146435072;
	@%p91 bra 	$L__BB0_62;
	setp.nan.f32 	%p92, %f34, %f34;
	@%p92 bra 	$L__BB0_61;
	setp.neu.f64 	%p93, %fd38, 0d7FF0000000000000;
	@%p93 bra 	$L__BB0_62;
	selp.b32 	%r144, %r33, %r32, %p1;
	selp.b32 	%r145, %r144, %r32, %p89;
	mov.b32 	%r146, 0;
	mov.b64 	%fd127, {%r146, %r145};
	bra.uni 	$L__BB0_62;
$L__BB0_61:
	mov.f64 	%fd117, 0d4000000000000000;
	add.rn.f64 	%fd127, %fd37, %fd117;
$L__BB0_62:
	setp.eq.f32 	%p95, %f34, 0f3F800000;
	selp.f64 	%fd118, 0d3FF0000000000000, %fd127, %p95;
	cvt.f64.f32 	%fd119, %f33;
	add.f64 	%fd120, %fd118, %fd119;
	cvt.rn.f32.f64 	%f131, %fd120;
	add.s32 	%r163, %r163, 4;
	add.s32 	%r162, %r162, %r36;
	setp.ne.s32 	%p96, %r163, 0;
	@%p96 bra 	$L__BB0_42;
$L__BB0_63:
	add.s32 	%r160, %r160, 1;
	setp.ne.s32 	%p97, %r160, %r4;
	@%p97 bra 	$L__BB0_20;
$L__BB0_64:
	add.s32 	%r147, %r158, -1;
	cvt.rn.f32.s32 	%f112, %r147;
	div.rn.f32 	%f113, %f131, %f112;
	sqrt.rn.f32 	%f38, %f113;
	setp.geu.f32 	%p98, %f38, %f39;
	@%p98 bra 	$L__BB0_66;
	mad.lo.s32 	%r149, %r57, %r66, %r1;
	mul.wide.s32 	%rd58, %r149, 4;
	add.s64 	%rd59, %rd1, %rd58;
	mov.b32 	%r150, 0;
	st.global.u32 	[%rd59], %r150;
	bra.uni 	$L__BB0_67;
$L__BB0_66:
	mad.lo.s32 	%r148, %r57, %r66, %r1;
	mul.wide.s32 	%rd55, %r148, 4;
	add.s64 	%rd56, %rd2, %rd55;
	ld.global.f32 	%f114, [%rd56];
	sub.f32 	%f115, %f114, %f17;
	div.rn.f32 	%f116, %f115, %f38;
	add.s64 	%rd57, %rd1, %rd55;
	st.global.f32 	[%rd57], %f116;
$L__BB0_67:
	ret;

}
.func  (.param .b64 func_retval0) __internal_accurate_pow(
	.param .b64 __internal_accurate_pow_param_0
)
{
	.reg .pred 	%p<8>;
	.reg .b32 	%r<49>;
	.reg .b32 	%f<3>;
	.reg .b64 	%fd<109>;

	ld.param.f64 	%fd10, [__internal_accurate_pow_param_0];
	{
	.reg .b32 %temp; 
	mov.b64 	{%temp, %r46}, %fd10;
	}
	{
	.reg .b32 %temp; 
	mov.b64 	{%r45, %temp}, %fd10;
	}
	shr.u32 	%r47, %r46, 20;
	setp.gt.u32 	%p1, %r46, 1048575;
	@%p1 bra 	$L__BB1_2;
	mul.f64 	%fd11, %fd10, 0d4350000000000000;
	{
	.reg .b32 %temp; 
	mov.b64 	{%temp, %r46}, %fd11;
	}
	{
	.reg .b32 %temp; 
	mov.b64 	{%r45, %temp}, %fd11;
	}
	shr.u32 	%r16, %r46, 20;
	add.s32 	%r47, %r16, -54;
$L__BB1_2:
	add.s32 	%r48, %r47, -1023;
	and.b32  	%r17, %r46, -2146435073;
	or.b32  	%r18, %r17, 1072693248;
	mov.b64 	%fd107, {%r45, %r18};
	setp.lt.u32 	%p2, %r18, 1073127583;
	@%p2 bra 	$L__BB1_4;
	{
	.reg .b32 %temp; 
	mov.b64 	{%r19, %temp}, %fd107;
	}
	{
	.reg .b32 %temp; 
	mov.b64 	{%temp, %r20}, %fd107;
	}
	add.s32 	%r21, %r20, -1048576;
	mov.b64 	%fd107, {%r19, %r21};
	add.s32 	%r48, %r47, -1022;
$L__BB1_4:
	add.f64 	%fd12, %fd107, 0dBFF0000000000000;
	add.f64 	%fd13, %fd107, 0d3FF0000000000000;
	rcp.approx.ftz.f64 	%fd14, %fd13;
	neg.f64 	%fd15, %fd13;
	fma.rn.f64 	%fd16, %fd15, %fd14, 0d3FF0000000000000;
	fma.rn.f64 	%fd17, %fd16, %fd16, %fd16;
	fma.rn.f64 	%fd18, %fd17, %fd14, %fd14;
	mul.f64 	%fd19, %fd12, %fd18;
	fma.rn.f64 	%fd20, %fd12, %fd18, %fd19;
	mul.f64 	%fd21, %fd20, %fd20;
	fma.rn.f64 	%fd22, %fd21, 0d3EB0F5FF7D2CAFE2, 0d3ED0F5D241AD3B5A;
	fma.rn.f64 	%fd23, %fd22, %fd21, 0d3EF3B20A75488A3F;
	fma.rn.f64 	%fd24, %fd23, %fd21, 0d3F1745CDE4FAECD5;
	fma.rn.f64 	%fd25, %fd24, %fd21, 0d3F3C71C7258A578B;
	fma.rn.f64 	%fd26, %fd25, %fd21, 0d3F6249249242B910;
	fma.rn.f64 	%fd27, %fd26, %fd21, 0d3F89999999999DFB;
	sub.f64 	%fd28, %fd12, %fd20;
	add.f64 	%fd29, %fd28, %fd28;
	neg.f64 	%fd30, %fd20;
	fma.rn.f64 	%fd31, %fd30, %fd12, %fd29;
	mul.f64 	%fd32, %fd18, %fd31;
	fma.rn.f64 	%fd33, %fd21, %fd27, 0d3FB5555555555555;
	mov.f64 	%fd34, 0d3FB5555555555555;
	sub.f64 	%fd35, %fd34, %fd33;
	fma.rn.f64 	%fd36, %fd21, %fd27, %fd35;
	add.f64 	%fd37, %fd36, 0dBC46A4CB00B9E7B0;
	add.f64 	%fd38, %fd33, %fd37;
	sub.f64 	%fd39, %fd33, %fd38;
	add.f64 	%fd40, %fd37, %fd39;
	mul.rn.f64 	%fd41, %fd20, %fd20;
	neg.f64 	%fd42, %fd41;
	fma.rn.f64 	%fd43, %fd20, %fd20, %fd42;
	{
	.reg .b32 %temp; 
	mov.b64 	{%r22, %temp}, %fd32;
	}
	{
	.reg .b32 %temp; 
	mov.b64 	{%temp, %r23}, %fd32;
	}
	add.s32 	%r24, %r23, 1048576;
	mov.b64 	%fd44, {%r22, %r24};
	fma.rn.f64 	%fd45, %fd20, %fd44, %fd43;
	mul.rn.f64 	%fd46, %fd41, %fd20;
	neg.f64 	%fd47, %fd46;
	fma.rn.f64 	%fd48, %fd41, %fd20, %fd47;
	fma.rn.f64 	%fd49, %fd41, %fd32, %fd48;
	fma.rn.f64 	%fd50, %fd45, %fd20, %fd49;
	mul.rn.f64 	%fd51, %fd38, %fd46;
	neg.f64 	%fd52, %fd51;
	fma.rn.f64 	%fd53, %fd38, %fd46, %fd52;
	fma.rn.f64 	%fd54, %fd38, %fd50, %fd53;
	fma.rn.f64 	%fd55, %fd40, %fd46, %fd54;
	add.f64 	%fd56, %fd51, %fd55;
	sub.f64 	%fd57, %fd51, %fd56;
	add.f64 	%fd58, %fd55, %fd57;
	add.f64 	%fd59, %fd20, %fd56;
	sub.f64 	%fd60, %fd20, %fd59;
	add.f64 	%fd61, %fd56, %fd60;
	add.f64 	%fd62, %fd58, %fd61;
	add.f64 	%fd63, %fd32, %fd62;
	add.f64 	%fd64, %fd59, %fd63;
	sub.f64 	%fd65, %fd59, %fd64;
	add.f64 	%fd66, %fd63, %fd65;
	xor.b32  	%r25, %r48, -2147483648;
	mov.b32 	%r26, 1127219200;
	mov.b64 	%fd67, {%r25, %r26};
	mov.b32 	%r27, -2147483648;
	mov.b64 	%fd68, {%r27, %r26};
	sub.f64 	%fd69, %fd67, %fd68;
	fma.rn.f64 	%fd70, %fd69, 0d3FE62E42FEFA39EF, %fd64;
	fma.rn.f64 	%fd71, %fd69, 0dBFE62E42FEFA39EF, %fd70;
	sub.f64 	%fd72, %fd71, %fd64;
	sub.f64 	%fd73, %fd66, %fd72;
	fma.rn.f64 	%fd74, %fd69, 0d3C7ABC9E3B39803F, %fd73;
	add.f64 	%fd75, %fd70, %fd74;
	sub.f64 	%fd76, %fd70, %fd75;
	add.f64 	%fd77, %fd74, %fd76;
	mov.f64 	%fd78, 0d4000000000000000;
	{
	.reg .b32 %temp; 
	mov.b64 	{%temp, %r28}, %fd78;
	}
	{
	.reg .b32 %temp; 
	mov.b64 	{%r29, %temp}, %fd78;
	}
	shl.b32 	%r30, %r28, 1;
	setp.gt.u32 	%p3, %r30, -33554433;
	and.b32  	%r31, %r28, -15728641;
	selp.b32 	%r32, %r31, %r28, %p3;
	mov.b64 	%fd79, {%r29, %r32};
	mul.rn.f64 	%fd80, %fd75, %fd79;
	neg.f64 	%fd81, %fd80;
	fma.rn.f64 	%fd82, %fd75, %fd79, %fd81;
	fma.rn.f64 	%fd83, %fd77, %fd79, %fd82;
	add.f64 	%fd4, %fd80, %fd83;
	sub.f64 	%fd84, %fd80, %fd4;
	add.f64 	%fd5, %fd83, %fd84;
	fma.rn.f64 	%fd85, %fd4, 0d3FF71547652B82FE, 0d4338000000000000;
	{
	.reg .b32 %temp; 
	mov.b64 	{%r13, %temp}, %fd85;
	}
	mov.f64 	%fd86, 0dC338000000000000;
	add.rn.f64 	%fd87, %fd85, %fd86;
	fma.rn.f64 	%fd88, %fd87, 0dBFE62E42FEFA39EF, %fd4;
	fma.rn.f64 	%fd89, %fd87, 0dBC7ABC9E3B39803F, %fd88;
	fma.rn.f64 	%fd90, %fd89, 0d3E5ADE1569CE2BDF, 0d3E928AF3FCA213EA;
	fma.rn.f64 	%fd91, %fd90, %fd89, 0d3EC71DEE62401315;
	fma.rn.f64 	%fd92, %fd91, %fd89, 0d3EFA01997C89EB71;
	fma.rn.f64 	%fd93, %fd92, %fd89, 0d3F2A01A014761F65;
	fma.rn.f64 	%fd94, %fd93, %fd89, 0d3F56C16C1852B7AF;
	fma.rn.f64 	%fd95, %fd94, %fd89, 0d3F81111111122322;
	fma.rn.f64 	%fd96, %fd95, %fd89, 0d3FA55555555502A1;
	fma.rn.f64 	%fd97, %fd96, %fd89, 0d3FC5555555555511;
	fma.rn.f64 	%fd98, %fd97, %fd89, 0d3FE000000000000B;
	fma.rn.f64 	%fd99, %fd98, %fd89, 0d3FF0000000000000;
	fma.rn.f64 	%fd100, %fd99, %fd89, 0d3FF0000000000000;
	{
	.reg .b32 %temp; 
	mov.b64 	{%r14, %temp}, %fd100;
	}
	{
	.reg .b32 %temp; 
	mov.b64 	{%temp, %r15}, %fd100;
	}
	shl.b32 	%r33, %r13, 20;
	add.s32 	%r34, %r33, %r15;
	mov.b64 	%fd108, {%r14, %r34};
	{
	.reg .b32 %temp; 
	mov.b64 	{%temp, %r35}, %fd4;
	}
	mov.b32 	%f2, %r35;
	abs.f32 	%f1, %f2;
	setp.lt.f32 	%p4, %f1, 0f4086232B;
	@%p4 bra 	$L__BB1_7;
	setp.lt.f64 	%p5, %fd4, 0d0000000000000000;
	add.f64 	%fd101, %fd4, 0d7FF0000000000000;
	selp.f64 	%fd108, 0d0000000000000000, %fd101, %p5;
	setp.geu.f32 	%p6, %f1, 0f40874800;
	@%p6 bra 	$L__BB1_7;
	shr.u32 	%r36, %r13, 31;
	add.s32 	%r37, %r13, %r36;
	shr.s32 	%r38, %r37, 1;
	shl.b32 	%r39, %r38, 20;
	add.s32 	%r40, %r15, %r39;
	mov.b64 	%fd102, {%r14, %r40};
	sub.s32 	%r41, %r13, %r38;
	shl.b32 	%r42, %r41, 20;
	add.s32 	%r43, %r42, 1072693248;
	mov.b32 	%r44, 0;
	mov.b64 	%fd103, {%r44, %r43};
	mul.f64 	%fd108, %fd103, %fd102;
$L__BB1_7:
	abs.f64 	%fd104, %fd108;
	setp.eq.f64 	%p7, %fd104, 0d7FF0000000000000;
	fma.rn.f64 	%fd105, %fd108, %fd5, %fd108;
	selp.f64 	%fd106, %fd108, %fd105, %p7;
	st.param.f64 	[func_retval0], %fd106;
	ret;

}


// ===== COMPILED SASS (sm_100) =====

	.target	sm_100

	.elftype	@"ET_EXEC"


//--------------------- .note.nv.tkinfo           --------------------------
	.section	.note.nv.tkinfo,"",@"SHT_NOTE"
	.sectionflags	@"SHF_NOTE_NV_TKINFO"
	.tkinfo
        /*0018*/ 	.word	0x00000002
        /*0030*/ 	.string	""
        /*0030*/ 	.string	"ptxas"
        /*0030*/ 	.string	"Cuda compilation tools, release 13.0, V13.0.88"
        /*0030*/ 	.string	"Build cuda_13.0.r13.0/compiler.36424714_0"
        /*0030*/ 	.string	"-arch sm_100 -m 64 "



//--------------------- .note.nv.cuinfo           --------------------------
	.section	.note.nv.cuinfo,"",@"SHT_NOTE"
	.sectionflags	@"SHF_NOTE_NV_CUINFO"
        /*0018*/ 	.short	0x0002
        /*001a*/ 	.short	0x0064
        /*001c*/ 	.short	0x0082
	.zero		2


//--------------------- .nv.info                  --------------------------
	.section	.nv.info,"",@"SHT_CUDA_INFO"
	.align	4


	//----- nvinfo : EIATTR_REGCOUNT
	.align		4
        /*0000*/ 	.byte	0x04, 0x2f
        /*0002*/ 	.short	(.L_1 - .L_0)
	.align		4
.L_0:
        /*0004*/ 	.word	index@(_Z10local_normPKfPfiiif)
        /*0008*/ 	.word	0x0000002e


	//----- nvinfo : EIATTR_FRAME_SIZE
	.align		4
.L_1:
        /*000c*/ 	.byte	0x04, 0x11
        /*000e*/ 	.short	(.L_3 - .L_2)
	.align		4
.L_2:
        /*0010*/ 	.word	index@($_Z10local_normPKfPfiiif$__internal_accurate_pow)
        /*0014*/ 	.word	0x00000000


	//----- nvinfo : EIATTR_FRAME_SIZE
	.align		4
.L_3:
        /*0018*/ 	.byte	0x04, 0x11
        /*001a*/ 	.short	(.L_5 - .L_4)
	.align		4
.L_4:
        /*001c*/ 	.word	index@($__internal_1_$__cuda_sm3x_div_rn_noftz_f32_slowpath)
        /*0020*/ 	.word	0x00000000


	//----- nvinfo : EIATTR_FRAME_SIZE
	.align		4
.L_5:
        /*0024*/ 	.byte	0x04, 0x11
        /*0026*/ 	.short	(.L_7 - .L_6)
	.align		4
.L_6:
        /*0028*/ 	.word	index@($__internal_0_$__cuda_sm20_sqrt_rn_f32_slowpath)
        /*002c*/ 	.word	0x00000000


	//----- nvinfo : EIATTR_FRAME_SIZE
	.align		4
.L_7:
        /*0030*/ 	.byte	0x04, 0x11
        /*0032*/ 	.short	(.L_9 - .L_8)
	.align		4
.L_8:
        /*0034*/ 	.word	index@(_Z10local_normPKfPfiiif)
        /*0038*/ 	.word	0x00000000


	//----- nvinfo : EIATTR_MIN_STACK_SIZE
	.align		4
.L_9:
        /*003c*/ 	.byte	0x04, 0x12
        /*003e*/ 	.short	(.L_11 - .L_10)
	.align		4
.L_10:
        /*0040*/ 	.word	index@(_Z10local_normPKfPfiiif)
        /*0044*/ 	.word	0x00000000
.L_11:


//--------------------- .nv.compat                --------------------------
	.section	.nv.compat,"",@"SHT_CUDA_COMPAT_INFO"
	.align	4
        /*0000*/ 	.byte	0x02, 0x09, 0x00, 0x00, 0x02, 0x02, 0x01, 0x00, 0x02, 0x05, 0x05, 0x00, 0x03, 0x07, 0x01, 0x01
        /*0010*/ 	.byte	0x02, 0x03, 0x00, 0x00, 0x02, 0x06, 0x01, 0x00, 0x04, 0x0b, 0x08, 0x00, 0x01, 0x00, 0x00, 0x00
        /*0020*/ 	.byte	0x00, 0x00, 0x00, 0x00


//--------------------- .nv.info._Z10local_normPKfPfiiif --------------------------
	.section	.nv.info._Z10local_normPKfPfiiif,"",@"SHT_CUDA_INFO"
	.sectionflags	@""
	.align	4


	//----- nvinfo : EIATTR_CUDA_API_VERSION
	.align		4
        /*0000*/ 	.byte	0x04, 0x37
        /*0002*/ 	.short	(.L_13 - .L_12)
.L_12:
        /*0004*/ 	.word	0x00000082


	//----- nvinfo : EIATTR_KPARAM_INFO
	.align		4
.L_13:
        /*0008*/ 	.byte	0x04, 0x17
        /*000a*/ 	.short	(.L_15 - .L_14)
.L_14:
        /*000c*/ 	.word	0x00000000
        /*0010*/ 	.short	0x0005
        /*0012*/ 	.short	0x001c
        /*0014*/ 	.byte	0x00, 0xf0, 0x11, 0x00


	//----- nvinfo : EIATTR_KPARAM_INFO
	.align		4
.L_15:
        /*0018*/ 	.byte	0x04, 0x17
        /*001a*/ 	.short	(.L_17 - .L_16)
.L_16:
        /*001c*/ 	.word	0x00000000
        /*0020*/ 	.short	0x0004
        /*0022*/ 	.short	0x0018
        /*0024*/ 	.byte	0x00, 0xf0, 0x11, 0x00


	//----- nvinfo : EIATTR_KPARAM_INFO
	.align		4
.L_17:
        /*0028*/ 	.byte	0x04, 0x17
        /*002a*/ 	.short	(.L_19 - .L_18)
.L_18:
        /*002c*/ 	.word	0x00000000
        /*0030*/ 	.short	0x0003
        /*0032*/ 	.short	0x0014
        /*0034*/ 	.byte	0x00, 0xf0, 0x11, 0x00


	//----- nvinfo : EIATTR_KPARAM_INFO
	.align		4
.L_19:
        /*0038*/ 	.byte	0x04, 0x17
        /*003a*/ 	.short	(.L_21 - .L_20)
.L_20:
        /*003c*/ 	.word	0x00000000
        /*0040*/ 	.short	0x0002
        /*0042*/ 	.short	0x0010
        /*0044*/ 	.byte	0x00, 0xf0, 0x11, 0x00


	//----- nvinfo : EIATTR_KPARAM_INFO
	.align		4
.L_21:
        /*0048*/ 	.byte	0x04, 0x17
        /*004a*/ 	.short	(.L_23 - .L_22)
.L_22:
        /*004c*/ 	.word	0x00000000
        /*0050*/ 	.short	0x0001
        /*0052*/ 	.short	0x0008
        /*0054*/ 	.byte	0x00, 0xf5, 0x21, 0x00


	//----- nvinfo : EIATTR_KPARAM_INFO
	.align		4
.L_23:
        /*0058*/ 	.byte	0x04, 0x17
        /*005a*/ 	.short	(.L_25 - .L_24)
.L_24:
        /*005c*/ 	.word	0x00000000
        /*0060*/ 	.short	0x0000
        /*0062*/ 	.short	0x0000
        /*0064*/ 	.byte	0x00, 0xf5, 0x21, 0x00


	//----- nvinfo : EIATTR_SPARSE_MMA_MASK
	.align		4
.L_25:
        /*0068*/ 	.byte	0x03, 0x50
        /*006a*/ 	.short	0x0000


	//----- nvinfo : EIATTR_MAXREG_COUNT
	.align		4
        /*006c*/ 	.byte	0x03, 0x1b
        /*006e*/ 	.short	0x00ff


	//----- nvinfo : EIATTR_MERCURY_ISA_VERSION
	.align		4
        /*0070*/ 	.byte	0x03, 0x5f
        /*0072*/ 	.short	0x0101


	//----- nvinfo : EIATTR_VRC_CTA_INIT_COUNT
	.align		4
        /*0074*/ 	.byte	0x02, 0x4a
	.zero		1
	.zero		1


	//----- nvinfo : EIATTR_EXIT_INSTR_OFFSETS
	.align		4
        /*0078*/ 	.byte	0x04, 0x1c
        /*007a*/ 	.short	(.L_27 - .L_26)


	//   ....[0]....
.L_26:
        /*007c*/ 	.word	0x000000c0


	//   ....[1]....
        /*0080*/ 	.word	0x00001f90


	//   ....[2]....
        /*0084*/ 	.word	0x00002100


	//----- nvinfo : EIATTR_CRS_STACK_SIZE
	.align		4
.L_27:
        /*0088*/ 	.byte	0x04, 0x1e
        /*008a*/ 	.short	(.L_29 - .L_28)
.L_28:
        /*008c*/ 	.word	0x00000000


	//----- nvinfo : EIATTR_CBANK_PARAM_SIZE
	.align		4
.L_29:
        /*0090*/ 	.byte	0x03, 0x19
        /*0092*/ 	.short	0x0020


	//----- nvinfo : EIATTR_PARAM_CBANK
	.align		4
        /*0094*/ 	.byte	0x04, 0x0a
        /*0096*/ 	.short	(.L_31 - .L_30)
	.align		4
.L_30:
        /*0098*/ 	.word	index@(.nv.constant0._Z10local_normPKfPfiiif)
        /*009c*/ 	.short	0x0380
        /*009e*/ 	.short	0x0020


	//----- nvinfo : EIATTR_SW_WAR
	.align		4
.L_31:
        /*00a0*/ 	.byte	0x04, 0x36
        /*00a2*/ 	.short	(.L_33 - .L_32)
.L_32:
        /*00a4*/ 	.word	0x00000008
.L_33:


//--------------------- .nv.callgraph             --------------------------
	.section	.nv.callgraph,"",@"SHT_CUDA_CALLGRAPH"
	.align	4
	.sectionentsize	8
	.align		4
        /*0000*/ 	.word	0x00000000
	.align		4
        /*0004*/ 	.word	0xffffffff
	.align		4
        /*0008*/ 	.word	0x00000000
	.align		4
        /*000c*/ 	.word	0xfffffffe
	.align		4
        /*0010*/ 	.word	0x00000000
	.align		4
        /*0014*/ 	.word	0xfffffffd
	.align		4
        /*0018*/ 	.word	0x00000000
	.align		4
        /*001c*/ 	.word	0xfffffffc


//--------------------- .text._Z10local_normPKfPfiiif --------------------------
	.section	.text._Z10local_normPKfPfiiif,"ax",@progbits
	.align	128
        .global         _Z10local_normPKfPfiiif
        .type           _Z10local_normPKfPfiiif,@function
        .size           _Z10local_normPKfPfiiif,(.L_x_72 - _Z10local_normPKfPfiiif)
        .other          _Z10local_normPKfPfiiif,@"STO_CUDA_ENTRY STV_DEFAULT"
_Z10local_normPKfPfiiif:
.text._Z10local_normPKfPfiiif:
[----:B------:R-:W-:Y:S01]  /*0000*/  LDC R1, c[0x0][0x37c] ;  /* 0x0000df00ff017b82 */ /* 0x000fe20000000800 */
[----:B------:R-:W0:Y:S07]  /*0010*/  S2R R0, SR_TID.Y ;  /* 0x0000000000007919 */ /* 0x000e2e0000002200 */
[----:B------:R-:W1:Y:S01]  /*0020*/  LDC R10, c[0x0][0x360] ;  /* 0x0000d800ff0a7b82 */ /* 0x000e620000000800 */
[----:B------:R-:W2:Y:S01]  /*0030*/  LDCU.64 UR6, c[0x0][0x390] ;  /* 0x00007200ff0677ac */ /* 0x000ea20008000a00 */
[----:B------:R-:W1:Y:S06]  /*0040*/  S2R R3, SR_TID.X ;  /* 0x0000000000037919 */ /* 0x000e6c0000002100 */
[----:B------:R-:W0:Y:S08]  /*0050*/  S2UR UR5, SR_CTAID.Y ;  /* 0x00000000000579c3 */ /* 0x000e300000002600 */
[----:B------:R-:W0:Y:S08]  /*0060*/  LDC R37, c[0x0][0x364] ;  /* 0x0000d900ff257b82 */ /* 0x000e300000000800 */
[----:B------:R-:W1:Y:S01]  /*0070*/  S2UR UR4, SR_CTAID.X ;  /* 0x00000000000479c3 */ /* 0x000e620000002500 */
[----:B0-----:R-:W-:-:S05]  /*0080*/  IMAD R37, R37, UR5, R0 ;  /* 0x0000000525257c24 */ /* 0x001fca000f8e0200 */
[----:B--2---:R-:W-:Y:S01]  /*0090*/  ISETP.GE.AND P0, PT, R37, UR6, PT ;  /* 0x0000000625007c0c */ /* 0x004fe2000bf06270 */
[----:B-1----:R-:W-:-:S05]  /*00a0*/  IMAD R10, R10, UR4, R3 ;  /* 0x000000040a0a7c24 */ /* 0x002fca000f8e0203 */
[----:B------:R-:W-:-:S13]  /*00b0*/  ISETP.GE.OR P0, PT, R10, UR7, P0 ;  /* 0x000000070a007c0c */ /* 0x000fda0008706670 */
[----:B------:R-:W-:Y:S05]  /*00c0*/  @P0 EXIT ;  /* 0x000000000000094d */ /* 0x000fea0003800000 */
[----:B------:R-:W0:Y:S01]  /*00d0*/  LDCU UR8, c[0x0][0x398] ;  /* 0x00007300ff0877ac */ /* 0x000e220008000800 */
[----:B------:R-:W-:Y:S01]  /*00e0*/  BSSY.RECONVERGENT B0, `(.L_x_0) ;  /* 0x00000a6000007945 */ /* 0x000fe20003800200 */
[----:B------:R-:W-:Y:S01]  /*00f0*/  IMAD.MOV.U32 R7, RZ, RZ, RZ ;  /* 0x000000ffff077224 */ /* 0x000fe200078e00ff */
[----:B------:R-:W1:Y:S01]  /*0100*/  LDCU.64 UR4, c[0x0][0x358] ;  /* 0x00006b00ff0477ac */ /* 0x000e620008000a00 */
[----:B------:R-:W-:Y:S01]  /*0110*/  IMAD.MOV.U32 R41, RZ, RZ, RZ ;  /* 0x000000ffff297224 */ /* 0x000fe200078e00ff */
[C---:B0-----:R-:W-:Y:S02]  /*0120*/  IADD3.X R8, PT, PT, R10.reuse, UR8, RZ, PT, !PT ;  /* 0x000000080a087c10 */ /* 0x041fe4000bffe4ff */
[----:B------:R-:W-:Y:S02]  /*0130*/  VIADDMNMX R11, R10, -UR8, RZ, !PT ;  /* 0x800000080a0b7c46 */ /* 0x000fe4000f8001ff */
[----:B------:R-:W-:Y:S02]  /*0140*/  VIMNMX R8, PT, PT, R8, UR7, PT ;  /* 0x0000000708087c48 */ /* 0x000fe4000bfe0100 */
[----:B------:R-:W-:-:S02]  /*0150*/  IADD3.X R9, PT, PT, R37, UR8, RZ, PT, !PT ;  /* 0x0000000825097c10 */ /* 0x000fc4000bffe4ff */
[----:B------:R-:W-:Y:S02]  /*0160*/  ISETP.GE.AND P0, PT, R11, R8, PT ;  /* 0x000000080b00720c */ /* 0x000fe40003f06270 */
[----:B------:R-:W-:Y:S02]  /*0170*/  VIADDMNMX R6, R37, -UR8, RZ, !PT ;  /* 0x8000000825067c46 */ /* 0x000fe4000f8001ff */
[----:B------:R-:W-:-:S09]  /*0180*/  VIMNMX R9, PT, PT, R9, UR6, PT ;  /* 0x0000000609097c48 */ /* 0x000fd2000bfe0100 */
[----:B-1----:R-:W-:Y:S05]  /*0190*/  @P0 BRA `(.L_x_1) ;  /* 0x0000000800680947 */ /* 0x002fea0003800000 */
[----:B------:R-:W-:Y:S01]  /*01a0*/  IMAD.IADD R0, R9, 0x1, -R6 ;  /* 0x0000000109007824 */ /* 0x000fe200078e0a06 */
[----:B------:R-:W-:Y:S01]  /*01b0*/  IADD3 R4, PT, PT, R6, -R9, RZ ;  /* 0x8000000906047210 */ /* 0x000fe20007ffe0ff */
[----:B------:R-:W-:Y:S02]  /*01c0*/  HFMA2 R7, -RZ, RZ, 0, 0 ;  /* 0x00000000ff077431 */ /* 0x000fe400000001ff */
[----:B------:R-:W-:Y:S01]  /*01d0*/  IMAD.MOV.U32 R41, RZ, RZ, RZ ;  /* 0x000000ffff297224 */ /* 0x000fe200078e00ff */
[C---:B------:R-:W-:Y:S01]  /*01e0*/  LOP3.LUT R35, R0.reuse, 0xf, RZ, 0xc0, !PT ;  /* 0x0000000f00237812 */ /* 0x040fe200078ec0ff */
[----:B------:R-:W-:Y:S01]  /*01f0*/  IMAD.MOV.U32 R28, RZ, RZ, R11 ;  /* 0x000000ffff1c7224 */ /* 0x000fe200078e000b */
[----:B------:R-:W-:Y:S02]  /*0200*/  LOP3.LUT R36, R0, 0x7, RZ, 0xc0, !PT ;  /* 0x0000000700247812 */ /* 0x000fe400078ec0ff */
[----:B------:R-:W-:Y:S01]  /*0210*/  ISETP.GT.U32.AND P2, PT, R4, -0x10, PT ;  /* 0xfffffff00400780c */ /* 0x000fe20003f44070 */
[----:B------:R-:W-:Y:S01]  /*0220*/  VIADD R2, R35, 0xffffffff ;  /* 0xffffffff23027836 */ /* 0x000fe20000000000 */
[----:B------:R-:W-:Y:S01]  /*0230*/  LOP3.LUT R30, R0, 0xfffffff0, RZ, 0xc0, !PT ;  /* 0xfffffff0001e7812 */ /* 0x000fe200078ec0ff */
[----:B------:R-:W-:Y:S01]  /*0240*/  VIADD R3, R36, 0xffffffff ;  /* 0xffffffff24037836 */ /* 0x000fe20000000000 */
[----:B------:R-:W-:-:S02]  /*0250*/  LOP3.LUT R38, R0, 0x3, RZ, 0xc0, !PT ;  /* 0x0000000300267812 */ /* 0x000fc400078ec0ff */
[----:B------:R-:W-:Y:S02]  /*0260*/  ISETP.GE.U32.AND P1, PT, R2, 0x7, PT ;  /* 0x000000070200780c */ /* 0x000fe40003f26070 */
[----:B------:R-:W-:-:S13]  /*0270*/  ISETP.GE.U32.AND P0, PT, R3, 0x3, PT ;  /* 0x000000030300780c */ /* 0x000fda0003f06070 */
.L_x_11:
[----:B------:R-:W-:Y:S01]  /*0280*/  ISETP.GE.AND P3, PT, R6, R9, PT ;  /* 0x000000090600720c */ /* 0x000fe20003f66270 */
[----:B------:R-:W-:-:S12]  /*0290*/  BSSY.RECONVERGENT B1, `(.L_x_2) ;  /* 0x0000087000017945 */ /* 0x000fd80003800200 */
[----:B------:R-:W-:Y:S05]  /*02a0*/  @P3 BRA `(.L_x_3) ;  /* 0x0000000800143947 */ /* 0x000fea0003800000 */
[----:B------:R-:W-:Y:S01]  /*02b0*/  BSSY.RECONVERGENT B2, `(.L_x_4) ;  /* 0x000003d000027945 */ /* 0x000fe20003800200 */
[----:B------:R-:W-:Y:S01]  /*02c0*/  ISETP.NE.AND P4, PT, R35, RZ, PT ;  /* 0x000000ff2300720c */ /* 0x000fe20003f85270 */
[----:B------:R-:W-:Y:S02]  /*02d0*/  IMAD.MOV.U32 R31, RZ, RZ, R6 ;  /* 0x000000ffff1f7224 */ /* 0x000fe400078e0006 */
[----:B------:R-:W-:Y:S10]  /*02e0*/  @P2 BRA `(.L_x_5) ;  /* 0x0000000000e42947 */ /* 0x000ff40003800000 */
[----:B------:R-:W-:Y:S01]  /*02f0*/  IMAD.MOV.U32 R33, RZ, RZ, RZ ;  /* 0x000000ffff217224 */ /* 0x000fe200078e00ff */
[----:B------:R-:W-:-:S07]  /*0300*/  MOV R31, R6 ;  /* 0x00000006001f7202 */ /* 0x000fce0000000f00 */
.L_x_6:
[----:B------:R-:W0:Y:S08]  /*0310*/  LDC R29, c[0x0][0x394] ;  /* 0x0000e500ff1d7b82 */ /* 0x000e300000000800 */
[----:B------:R-:W1:Y:S01]  /*0320*/  LDC.64 R26, c[0x0][0x380] ;  /* 0x0000e000ff1a7b82 */ /* 0x000e620000000a00 */
[----:B0-----:R-:W-:-:S04]  /*0330*/  IMAD R3, R31, R29, R28 ;  /* 0x0000001d1f037224 */ /* 0x001fc800078e021c */
[----:B-1----:R-:W-:-:S05]  /*0340*/  IMAD.WIDE R26, R3, 0x4, R26 ;  /* 0x00000004031a7825 */ /* 0x002fca00078e021a */
[----:B------:R0:W2:Y:S01]  /*0350*/  LDG.E R32, desc[UR4][R26.64] ;  /* 0x000000041a207981 */ /* 0x0000a2000c1e1900 */
[----:B------:R-:W-:-:S05]  /*0360*/  IMAD.WIDE R22, R29, 0x4, R26 ;  /* 0x000000041d167825 */ /* 0x000fca00078e021a */
[----:B------:R1:W3:Y:S01]  /*0370*/  LDG.E R34, desc[UR4][R22.64] ;  /* 0x0000000416227981 */ /* 0x0002e2000c1e1900 */
[----:B------:R-:W-:-:S04]  /*0380*/  IMAD.WIDE R18, R29, 0x4, R22 ;  /* 0x000000041d127825 */ /* 0x000fc800078e0216 */
[C---:B------:R-:W-:Y:S02]  /*0390*/  IMAD.WIDE R16, R29.reuse, 0x4, R18 ;  /* 0x000000041d107825 */ /* 0x040fe400078e0212 */
[----:B------:R-:W4:Y:S02]  /*03a0*/  LDG.E R18, desc[UR4][R18.64] ;  /* 0x0000000412127981 */ /* 0x000f24000c1e1900 */
[C---:B------:R-:W-:Y:S02]  /*03b0*/  IMAD.WIDE R2, R29.reuse, 0x4, R16 ;  /* 0x000000041d027825 */ /* 0x040fe400078e0210 */
[----:B------:R5:W4:Y:S04]  /*03c0*/  LDG.E R39, desc[UR4][R16.64] ;  /* 0x0000000410277981 */ /* 0x000b28000c1e1900 */
[----:B------:R5:W4:Y:S01]  /*03d0*/  LDG.E R40, desc[UR4][R2.64] ;  /* 0x0000000402287981 */ /* 0x000b22000c1e1900 */
[----:B------:R-:W-:-:S05]  /*03e0*/  IMAD.WIDE R4, R29, 0x4, R2 ;  /* 0x000000041d047825 */ /* 0x000fca00078e0202 */
[----:B------:R5:W4:Y:S01]  /*03f0*/  LDG.E R42, desc[UR4][R4.64] ;  /* 0x00000004042a7981 */ /* 0x000b22000c1e1900 */
[----:B------:R-:W-:-:S05]  /*0400*/  IMAD.WIDE R12, R29, 0x4, R4 ;  /* 0x000000041d0c7825 */ /* 0x000fca00078e0204 */
[----:B------:R5:W4:Y:S01]  /*0410*/  LDG.E R43, desc[UR4][R12.64] ;  /* 0x000000040c2b7981 */ /* 0x000b22000c1e1900 */
[----:B------:R-:W-:-:S04]  /*0420*/  IMAD.WIDE R14, R29, 0x4, R12 ;  /* 0x000000041d0e7825 */ /* 0x000fc800078e020c */
[C---:B------:R-:W-:Y:S02]  /*0430*/  IMAD.WIDE R20, R29.reuse, 0x4, R14 ;  /* 0x000000041d147825 */ /* 0x040fe400078e020e */
[----:B------:R-:W4:Y:S02]  /*0440*/  LDG.E R14, desc[UR4][R14.64] ;  /* 0x000000040e0e7981 */ /* 0x000f24000c1e1900 */
[C---:B------:R-:W-:Y:S02]  /*0450*/  IMAD.WIDE R24, R29.reuse, 0x4, R20 ;  /* 0x000000041d187825 */ /* 0x040fe400078e0214 */
[----:B------:R-:W4:Y:S02]  /*0460*/  LDG.E R20, desc[UR4][R20.64] ;  /* 0x0000000414147981 */ /* 0x000f24000c1e1900 */
[C---:B0-----:R-:W-:Y:S02]  /*0470*/  IMAD.WIDE R26, R29.reuse, 0x4, R24 ;  /* 0x000000041d1a7825 */ /* 0x041fe400078e0218 */
[----:B------:R-:W4:Y:S02]  /*0480*/  LDG.E R24, desc[UR4][R24.64] ;  /* 0x0000000418187981 */ /* 0x000f24000c1e1900 */
[----:B-1----:R-:W-:-:S02]  /*0490*/  IMAD.WIDE R22, R29, 0x4, R26 ;  /* 0x000000041d167825 */ /* 0x002fc400078e021a */
[----:B------:R-:W4:Y:S02]  /*04a0*/  LDG.E R26, desc[UR4][R26.64] ;  /* 0x000000041a1a7981 */ /* 0x000f24000c1e1900 */
[C---:B-----5:R-:W-:Y:S02]  /*04b0*/  IMAD.WIDE R16, R29.reuse, 0x4, R22 ;  /* 0x000000041d107825 */ /* 0x060fe400078e0216 */
[----:B------:R-:W5:Y:S02]  /*04c0*/  LDG.E R22, desc[UR4][R22.64] ;  /* 0x0000000416167981 */ /* 0x000f64000c1e1900 */
[C---:B------:R-:W-:Y:S02]  /*04d0*/  IMAD.WIDE R2, R29.reuse, 0x4, R16 ;  /* 0x000000041d027825 */ /* 0x040fe400078e0210 */
[----:B------:R-:W5:Y:S02]  /*04e0*/  LDG.E R16, desc[UR4][R16.64] ;  /* 0x0000000410107981 */ /* 0x000f64000c1e1900 */
[----:B------:R-:W-:-:S02]  /*04f0*/  IMAD.WIDE R4, R29, 0x4, R2 ;  /* 0x000000041d047825 */ /* 0x000fc400078e0202 */
[----:B------:R-:W5:Y:S02]  /*0500*/  LDG.E R2, desc[UR4][R2.64] ;  /* 0x0000000402027981 */ /* 0x000f64000c1e1900 */
[----:B------:R-:W-:Y:S02]  /*0510*/  IMAD.WIDE R12, R29, 0x4, R4 ;  /* 0x000000041d0c7825 */ /* 0x000fe400078e0204 */
[----:B------:R-:W5:Y:S04]  /*0520*/  LDG.E R4, desc[UR4][R4.64] ;  /* 0x0000000404047981 */ /* 0x000f68000c1e1900 */
[----:B------:R-:W5:Y:S01]  /*0530*/  LDG.E R12, desc[UR4][R12.64] ;  /* 0x000000040c0c7981 */ /* 0x000f62000c1e1900 */
[----:B------:R-:W-:-:S05]  /*0540*/  VIADD R33, R33, 0x10 ;  /* 0x0000001021217836 */ /* 0x000fca0000000000 */
[----:B------:R-:W-:Y:S01]  /*0550*/  ISETP.NE.AND P3, PT, R33, R30, PT ;  /* 0x0000001e2100720c */ /* 0x000fe20003f65270 */
[----:B------:R-:W-:Y:S02]  /*0560*/  VIADD R31, R31, 0x10 ;  /* 0x000000101f1f7836 */ /* 0x000fe40000000000 */
[----:B--2---:R-:W-:-:S04]  /*0570*/  FADD R41, R32, R41 ;  /* 0x0000002920297221 */ /* 0x004fc80000000000 */
[----:B---3--:R-:W-:-:S04]  /*0580*/  FADD R41, R41, R34 ;  /* 0x0000002229297221 */ /* 0x008fc80000000000 */
[----:B----4-:R-:W-:-:S04]  /*0590*/  FADD R18, R41, R18 ;  /* 0x0000001229127221 */ /* 0x010fc80000000000 */
[----:B------:R-:W-:-:S04]  /*05a0*/  FADD R39, R18, R39 ;  /* 0x0000002712277221 */ /* 0x000fc80000000000 */
[----:B------:R-:W-:-:S04]  /*05b0*/  FADD R39, R39, R40 ;  /* 0x0000002827277221 */ /* 0x000fc80000000000 */
[----:B------:R-:W-:-:S04]  /*05c0*/  FADD R42, R39, R42 ;  /* 0x0000002a272a7221 */ /* 0x000fc80000000000 */
[----:B------:R-:W-:-:S04]  /*05d0*/  FADD R43, R42, R43 ;  /* 0x0000002b2a2b7221 */ /* 0x000fc80000000000 */
[----:B------:R-:W-:-:S04]  /*05e0*/  FADD R43, R43, R14 ;  /* 0x0000000e2b2b7221 */ /* 0x000fc80000000000 */
[----:B------:R-:W-:-:S04]  /*05f0*/  FADD R43, R43, R20 ;  /* 0x000000142b2b7221 */ /* 0x000fc80000000000 */
[----:B------:R-:W-:-:S04]  /*0600*/  FADD R43, R43, R24 ;  /* 0x000000182b2b7221 */ /* 0x000fc80000000000 */
[----:B------:R-:W-:-:S04]  /*0610*/  FADD R43, R43, R26 ;  /* 0x0000001a2b2b7221 */ /* 0x000fc80000000000 */
[----:B-----5:R-:W-:-:S04]  /*0620*/  FADD R43, R43, R22 ;  /* 0x000000162b2b7221 */ /* 0x020fc80000000000 */
[----:B------:R-:W-:-:S04]  /*0630*/  FADD R43, R43, R16 ;  /* 0x000000102b2b7221 */ /* 0x000fc80000000000 */
[----:B------:R-:W-:-:S04]  /*0640*/  FADD R43, R43, R2 ;  /* 0x000000022b2b7221 */ /* 0x000fc80000000000 */
[----:B------:R-:W-:-:S04]  /*0650*/  FADD R43, R43, R4 ;  /* 0x000000042b2b7221 */ /* 0x000fc80000000000 */
[----:B------:R-:W-:Y:S01]  /*0660*/  FADD R41, R43, R12 ;  /* 0x0000000c2b297221 */ /* 0x000fe20000000000 */
[----:B------:R-:W-:Y:S06]  /*0670*/  @P3 BRA `(.L_x_6) ;  /* 0xfffffffc00243947 */ /* 0x000fec000383ffff */
.L_x_5:
[----:B------:R-:W-:Y:S05]  /*0680*/  BSYNC.RECONVERGENT B2 ;  /* 0x0000000000027941 */ /* 0x000fea0003800200 */
.L_x_4:
[----:B------:R-:W-:Y:S01]  /*0690*/  IMAD.IADD R7, R7, 0x1, R0 ;  /* 0x0000000107077824 */ /* 0x000fe200078e0200 */
[----:B------:R-:W-:Y:S06]  /*06a0*/  @!P4 BRA `(.L_x_3) ;  /* 0x000000040014c947 */ /* 0x000fec0003800000 */
[----:B------:R-:W-:Y:S01]  /*06b0*/  BSSY.RECONVERGENT B2, `(.L_x_7) ;  /* 0x000001f000027945 */ /* 0x000fe20003800200 */
[----:B------:R-:W-:-:S03]  /*06c0*/  ISETP.NE.AND P3, PT, R36, RZ, PT ;  /* 0x000000ff2400720c */ /* 0x000fc60003f65270 */
[----:B------:R-:W-:Y:S10]  /*06d0*/  @!P1 BRA `(.L_x_8) ;  /* 0x0000000000709947 */ /* 0x000ff40003800000 */
[----:B------:R-:W0:Y:S08]  /*06e0*/  LDC R17, c[0x0][0x394] ;  /* 0x0000e500ff117b82 */ /* 0x000e300000000800 */
[----:B------:R-:W1:Y:S01]  /*06f0*/  LDC.64 R20, c[0x0][0x380] ;  /* 0x0000e000ff147b82 */ /* 0x000e620000000a00 */
[----:B0-----:R-:W-:-:S04]  /*0700*/  IMAD R3, R31, R17, R28 ;  /* 0x000000111f037224 */ /* 0x001fc800078e021c */
[----:B-1----:R-:W-:-:S04]  /*0710*/  IMAD.WIDE R20, R3, 0x4, R20 ;  /* 0x0000000403147825 */ /* 0x002fc800078e0214 */
[C---:B------:R-:W-:Y:S02]  /*0720*/  IMAD.WIDE R22, R17.reuse, 0x4, R20 ;  /* 0x0000000411167825 */ /* 0x040fe400078e0214 */
[----:B------:R-:W2:Y:S02]  /*0730*/  LDG.E R20, desc[UR4][R20.64] ;  /* 0x0000000414147981 */ /* 0x000ea4000c1e1900 */
[C---:B------:R-:W-:Y:S02]  /*0740*/  IMAD.WIDE R18, R17.reuse, 0x4, R22 ;  /* 0x0000000411127825 */ /* 0x040fe400078e0216 */
[----:B------:R-:W3:Y:S02]  /*0750*/  LDG.E R23, desc[UR4][R22.64] ;  /* 0x0000000416177981 */ /* 0x000ee4000c1e1900 */
[C---:B------:R-:W-:Y:S02]  /*0760*/  IMAD.WIDE R2, R17.reuse, 0x4, R18 ;  /* 0x0000000411027825 */ /* 0x040fe400078e0212 */
[----:B------:R-:W4:Y:S02]  /*0770*/  LDG.E R19, desc[UR4][R18.64] ;  /* 0x0000000412137981 */ /* 0x000f24000c1e1900 */
[----:B------:R-:W-:-:S02]  /*0780*/  IMAD.WIDE R12, R17, 0x4, R2 ;  /* 0x00000004110c7825 */ /* 0x000fc400078e0202 */
[----:B------:R-:W5:Y:S02]  /*0790*/  LDG.E R2, desc[UR4][R2.64] ;  /* 0x0000000402027981 */ /* 0x000f64000c1e1900 */
[C---:B------:R-:W-:Y:S02]  /*07a0*/  IMAD.WIDE R4, R17.reuse, 0x4, R12 ;  /* 0x0000000411047825 */ /* 0x040fe400078e020c */
[----:B------:R-:W5:Y:S02]  /*07b0*/  LDG.E R12, desc[UR4][R12.64] ;  /* 0x000000040c0c7981 */ /* 0x000f64000c1e1900 */
[C---:B------:R-:W-:Y:S02]  /*07c0*/  IMAD.WIDE R14, R17.reuse, 0x4, R4 ;  /* 0x00000004110e7825 */ /* 0x040fe400078e0204 */
[----:B------:R-:W5:Y:S02]  /*07d0*/  LDG.E R4, desc[UR4][R4.64] ;  /* 0x0000000404047981 */ /* 0x000f64000c1e1900 */
[----:B------:R-:W-:-:S02]  /*07e0*/  IMAD.WIDE R16, R17, 0x4, R14 ;  /* 0x0000000411107825 */ /* 0x000fc400078e020e */
[----:B------:R-:W5:Y:S04]  /*07f0*/  LDG.E R14, desc[UR4][R14.64] ;  /* 0x000000040e0e7981 */ /* 0x000f68000c1e1900 */
[----:B------:R-:W5:Y:S01]  /*0800*/  LDG.E R16, desc[UR4][R16.64] ;  /* 0x0000000410107981 */ /* 0x000f62000c1e1900 */
[----:B------:R-:W-:Y:S01]  /*0810*/  IADD3 R31, PT, PT, R31, 0x8, RZ ;  /* 0x000000081f1f7810 */ /* 0x000fe20007ffe0ff */
[----:B--2---:R-:W-:-:S04]  /*0820*/  FADD R20, R41, R20 ;  /* 0x0000001429147221 */ /* 0x004fc80000000000 */
[----:B---3--:R-:W-:-:S04]  /*0830*/  FADD R20, R20, R23 ;  /* 0x0000001714147221 */ /* 0x008fc80000000000 */
[----:B----4-:R-:W-:-:S04]  /*0840*/  FADD R19, R20, R19 ;  /* 0x0000001314137221 */ /* 0x010fc80000000000 */
[----:B-----5:R-:W-:-:S04]  /*0850*/  FADD R19, R19, R2 ;  /* 0x0000000213137221 */ /* 0x020fc80000000000 */
[----:B------:R-:W-:-:S04]  /*0860*/  FADD R19, R19, R12 ;  /* 0x0000000c13137221 */ /* 0x000fc80000000000 */
[----:B------:R-:W-:-:S04]  /*0870*/  FADD R19, R19, R4 ;  /* 0x0000000413137221 */ /* 0x000fc80000000000 */
[----:B------:R-:W-:-:S04]  /*0880*/  FADD R19, R19, R14 ;  /* 0x0000000e13137221 */ /* 0x000fc80000000000 */
[----:B------:R-:W-:-:S07]  /*0890*/  FADD R41, R19, R16 ;  /* 0x0000001013297221 */ /* 0x000fce0000000000 */
.L_x_8:
[----:B------:R-:W-:Y:S05]  /*08a0*/  BSYNC.RECONVERGENT B2 ;  /* 0x0000000000027941 */ /* 0x000fea0003800200 */
.L_x_7:
[----:B------:R-:W-:Y:S05]  /*08b0*/  @!P3 BRA `(.L_x_3) ;  /* 0x000000000090b947 */ /* 0x000fea0003800000 */
        /* <DEDUP_REMOVED lines=11> */
[----:B------:R-:W-:Y:S02]  /*0970*/  IMAD.WIDE R14, R15, 0x4, R12 ;  /* 0x000000040f0e7825 */ /* 0x000fe400078e020c */
[----:B------:R-:W4:Y:S04]  /*0980*/  LDG.E R12, desc[UR4][R12.64] ;  /* 0x000000040c0c7981 */ /* 0x000f28000c1e1900 */
[----:B------:R-:W5:Y:S01]  /*0990*/  LDG.E R14, desc[UR4][R14.64] ;  /* 0x000000040e0e7981 */ /* 0x000f62000c1e1900 */
[----:B------:R-:W-:-:S02]  /*09a0*/  VIADD R31, R31, 0x4 ;  /* 0x000000041f1f7836 */ /* 0x000fc40000000000 */
[----:B--2---:R-:W-:-:S04]  /*09b0*/  FADD R41, R41, R2 ;  /* 0x0000000229297221 */ /* 0x004fc80000000000 */
[----:B---3--:R-:W-:-:S04]  /*09c0*/  FADD R41, R41, R4 ;  /* 0x0000000429297221 */ /* 0x008fc80000000000 */
[----:B----4-:R-:W-:-:S04]  /*09d0*/  FADD R41, R41, R12 ;  /* 0x0000000c29297221 */ /* 0x010fc80000000000 */
[----:B-----5:R-:W-:-:S07]  /*09e0*/  FADD R41, R41, R14 ;  /* 0x0000000e29297221 */ /* 0x020fce0000000000 */
.L_x_10:
[----:B------:R-:W-:Y:S05]  /*09f0*/  BSYNC.RECONVERGENT B2 ;  /* 0x0000000000027941 */ /* 0x000fea0003800200 */
.L_x_9:
[----:B------:R-:W-:Y:S05]  /*0a00*/  @!P3 BRA `(.L_x_3) ;  /* 0x00000000003cb947 */ /* 0x000fea0003800000 */
[----:B------:R-:W0:Y:S08]  /*0a10*/  LDC R13, c[0x0][0x394] ;  /* 0x0000e500ff0d7b82 */ /* 0x000e300000000800 */
[----:B------:R-:W1:Y:S01]  /*0a20*/  LDC.64 R2, c[0x0][0x380] ;  /* 0x0000e000ff027b82 */ /* 0x000e620000000a00 */
[----:B0-----:R-:W-:-:S04]  /*0a30*/  IMAD R5, R31, R13, R28 ;  /* 0x0000000d1f057224 */ /* 0x001fc800078e021c */
[----:B-1----:R-:W-:-:S05]  /*0a40*/  IMAD.WIDE R2, R5, 0x4, R2 ;  /* 0x0000000405027825 */ /* 0x002fca00078e0202 */
[----:B------:R-:W2:Y:S01]  /*0a50*/  LDG.E R4, desc[UR4][R2.64] ;  /* 0x0000000402047981 */ /* 0x000ea2000c1e1900 */
[----:B------:R-:W-:Y:S01]  /*0a60*/  ISETP.NE.AND P3, PT, R38, 0x1, PT ;  /* 0x000000012600780c */ /* 0x000fe20003f65270 */
[----:B--2---:R-:W-:-:S12]  /*0a70*/  FADD R41, R41, R4 ;  /* 0x0000000429297221 */ /* 0x004fd80000000000 */
[----:B------:R-:W-:Y:S05]  /*0a80*/  @!P3 BRA `(.L_x_3) ;  /* 0x00000000001cb947 */ /* 0x000fea0003800000 */
[----:B------:R-:W-:Y:S01]  /*0a90*/  ISETP.NE.AND P3, PT, R38, 0x2, PT ;  /* 0x000000022600780c */ /* 0x000fe20003f65270 */
[----:B------:R-:W-:-:S12]  /*0aa0*/  IMAD.WIDE R4, R13, 0x4, R2 ;  /* 0x000000040d047825 */ /* 0x000fd800078e0202 */
[----:B------:R-:W-:Y:S02]  /*0ab0*/  @P3 IMAD.WIDE R2, R13, 0x4, R4 ;  /* 0x000000040d023825 */ /* 0x000fe400078e0204 */
[----:B------:R-:W2:Y:S04]  /*0ac0*/  LDG.E R4, desc[UR4][R4.64] ;  /* 0x0000000404047981 */ /* 0x000ea8000c1e1900 */
[----:B------:R-:W3:Y:S01]  /*0ad0*/  @P3 LDG.E R2, desc[UR4][R2.64] ;  /* 0x0000000402023981 */ /* 0x000ee2000c1e1900 */
[----:B--2---:R-:W-:-:S04]  /*0ae0*/  FADD R41, R41, R4 ;  /* 0x0000000429297221 */ /* 0x004fc80000000000 */
[----:B---3--:R-:W-:-:S07]  /*0af0*/  @P3 FADD R41, R41, R2 ;  /* 0x0000000229293221 */ /* 0x008fce0000000000 */
.L_x_3:
[----:B------:R-:W-:Y:S05]  /*0b00*/  BSYNC.RECONVERGENT B1 ;  /* 0x0000000000017941 */ /* 0x000fea0003800200 */
.L_x_2:
[----:B------:R-:W-:-:S05]  /*0b10*/  VIADD R28, R28, 0x1 ;  /* 0x000000011c1c7836 */ /* 0x000fca0000000000 */
[----:B------:R-:W-:-:S13]  /*0b20*/  ISETP.NE.AND P3, PT, R28, R8, PT ;  /* 0x000000081c00720c */ /* 0x000fda0003f65270 */
[----:B------:R-:W-:Y:S05]  /*0b30*/  @P3 BRA `(.L_x_11) ;  /* 0xfffffff400d03947 */ /* 0x000fea000383ffff */
.L_x_1:
[----:B------:R-:W-:Y:S05]  /*0b40*/  BSYNC.RECONVERGENT B0 ;  /* 0x0000000000007941 */ /* 0x000fea0003800200 */
.L_x_0:
[----:B------:R-:W-:Y:S01]  /*0b50*/  I2FP.F32.S32 R2, R7 ;  /* 0x0000000700027245 */ /* 0x000fe20000201400 */
[----:B------:R-:W-:Y:S01]  /*0b60*/  BSSY.RECONVERGENT B0, `(.L_x_12) ;  /* 0x000000e000007945 */ /* 0x000fe20003800200 */
[----:B------:R-:W-:Y:S02]  /*0b70*/  ISETP.GE.AND P1, PT, R11, R8, PT ;  /* 0x000000080b00720c */ /* 0x000fe40003f26270 */
[----:B------:R-:W0:Y:S08]  /*0b80*/  MUFU.RCP R5, R2 ;  /* 0x0000000200057308 */ /* 0x000e300000001000 */
[----:B------:R-:W1:Y:S01]  /*0b90*/  FCHK P0, R41, R2 ;  /* 0x0000000229007302 */ /* 0x000e620000000000 */
[----:B0-----:R-:W-:-:S04]  /*0ba0*/  FFMA R0, -R2, R5, 1 ;  /* 0x3f80000002007423 */ /* 0x001fc80000000105 */
[----:B------:R-:W-:-:S04]  /*0bb0*/  FFMA R5, R5, R0, R5 ;  /* 0x0000000005057223 */ /* 0x000fc80000000005 */
[----:B------:R-:W-:-:S04]  /*0bc0*/  FFMA R0, R5, R41, RZ ;  /* 0x0000002905007223 */ /* 0x000fc800000000ff */
[----:B------:R-:W-:-:S04]  /*0bd0*/  FFMA R3, -R2, R0, R41 ;  /* 0x0000000002037223 */ /* 0x000fc80000000129 */
[----:B------:R-:W-:Y:S01]  /*0be0*/  FFMA R5, R5, R3, R0 ;  /* 0x0000000305057223 */ /* 0x000fe20000000000 */
[----:B-1----:R-:W-:Y:S06]  /*0bf0*/  @!P0 BRA `(.L_x_13) ;  /* 0x0000000000108947 */ /* 0x002fec0003800000 */
[----:B------:R-:W-:Y:S01]  /*0c00*/  IMAD.MOV.U32 R0, RZ, RZ, R2 ;  /* 0x000000ffff007224 */ /* 0x000fe200078e0002 */
[----:B------:R-:W-:-:S07]  /*0c10*/  MOV R2, 0xc30 ;  /* 0x00000c3000027802 */ /* 0x000fce0000000f00 */
[----:B------:R-:W-:Y:S05]  /*0c20*/  CALL.REL.NOINC `($__internal_1_$__cuda_sm3x_div_rn_noftz_f32_slowpath) ;  /* 0x0000001400947944 */ /* 0x000fea0003c00000 */
[----:B------:R-:W-:-:S07]  /*0c30*/  MOV R5, R12 ;  /* 0x0000000c00057202 */ /* 0x000fce0000000f00 */
.L_x_13:
[----:B------:R-:W-:Y:S05]  /*0c40*/  BSYNC.RECONVERGENT B0 ;  /* 0x0000000000007941 */ /* 0x000fea0003800200 */
.L_x_12:
[----:B------:R-:W-:Y:S01]  /*0c50*/  BSSY.RECONVERGENT B1, `(.L_x_14) ;  /* 0x000010f000017945 */ /* 0x000fe20003800200 */
[----:B------:R-:W-:-:S03]  /*0c60*/  IMAD.MOV.U32 R41, RZ, RZ, RZ ;  /* 0x000000ffff297224 */ /* 0x000fc600078e00ff */
[----:B------:R-:W-:Y:S05]  /*0c70*/  @P1 BRA `(.L_x_15) ;  /* 0x0000001000301947 */ /* 0x000fea0003800000 */
[----:B------:R-:W-:Y:S02]  /*0c80*/  IMAD.IADD R4, R9, 0x1, -R6 ;  /* 0x0000000109047824 */ /* 0x000fe400078e0a06 */
[----:B------:R-:W-:-:S03]  /*0c90*/  IMAD.MOV.U32 R41, RZ, RZ, RZ ;  /* 0x000000ffff297224 */ /* 0x000fc600078e00ff */
[----:B------:R-:W-:-:S07]  /*0ca0*/  LOP3.LUT R4, R4, 0x3, RZ, 0xc0, !PT ;  /* 0x0000000304047812 */ /* 0x000fce00078ec0ff */
.L_x_48:
[----:B------:R-:W-:Y:S01]  /*0cb0*/  ISETP.GE.AND P0, PT, R6, R9, PT ;  /* 0x000000090600720c */ /* 0x000fe20003f06270 */
[----:B------:R-:W-:-:S12]  /*0cc0*/  BSSY.RECONVERGENT B0, `(.L_x_16) ;  /* 0x0000104000007945 */ /* 0x000fd80003800200 */
[----:B0123--:R-:W-:Y:S05]  /*0cd0*/  @P0 BRA `(.L_x_17) ;  /* 0x0000001000080947 */ /* 0x00ffea0003800000 */
[----:B------:R-:W-:Y:S01]  /*0ce0*/  ISETP.NE.AND P0, PT, R4, RZ, PT ;  /* 0x000000ff0400720c */ /* 0x000fe20003f05270 */
[----:B------:R-:W-:Y:S01]  /*0cf0*/  BSSY.RECONVERGENT B2, `(.L_x_18) ;  /* 0x0000072000027945 */ /* 0x000fe20003800200 */
[----:B------:R-:W-:-:S11]  /*0d00*/  MOV R0, R6 ;  /* 0x0000000600007202 */ /* 0x000fd60000000f00 */
[----:B------:R-:W-:Y:S05]  /*0d10*/  @!P0 BRA `(.L_x_19) ;  /* 0x0000000400bc8947 */ /* 0x000fea0003800000 */
[----:B------:R-:W0:Y:S01]  /*0d20*/  LDC.64 R12, c[0x0][0x380] ;  /* 0x0000e000ff0c7b82 */ /* 0x000e220000000a00 */
[----:B------:R-:W1:Y:S02]  /*0d30*/  LDCU UR6, c[0x0][0x394] ;  /* 0x00007280ff0677ac */ /* 0x000e640008000800 */
[----:B-1----:R-:W-:-:S04]  /*0d40*/  IMAD R3, R6, UR6, R11 ;  /* 0x0000000606037c24 */ /* 0x002fc8000f8e020b */
[----:B0-----:R-:W-:-:S05]  /*0d50*/  IMAD.WIDE R12, R3, 0x4, R12 ;  /* 0x00000004030c7825 */ /* 0x001fca00078e020c */
[----:B------:R-:W2:Y:S01]  /*0d60*/  LDG.E R0, desc[UR4][R12.64] ;  /* 0x000000040c007981 */ /* 0x000ea2000c1e1900 */
[----:B------:R-:W-:Y:S01]  /*0d70*/  BSSY.RECONVERGENT B3, `(.L_x_20) ;  /* 0x0000007000037945 */ /* 0x000fe20003800200 */
[----:B------:R-:W-:Y:S01]  /*0d80*/  MOV R36, 0xde0 ;  /* 0x00000de000247802 */ /* 0x000fe20000000f00 */
[----:B--2---:R-:W-:-:S04]  /*0d90*/  FADD R0, R0, -R5 ;  /* 0x8000000500007221 */ /* 0x004fc80000000000 */
[----:B------:R-:W0:Y:S02]  /*0da0*/  F2F.F64.F32 R2, R0 ;  /* 0x0000000000027310 */ /* 0x000e240000201800 */
[----:B0-----:R-:W-:-:S10]  /*0db0*/  DADD R20, -RZ, |R2| ;  /* 0x00000000ff147229 */ /* 0x001fd40000000502 */
[----:B------:R-:W-:-:S07]  /*0dc0*/  IMAD.MOV.U32 R39, RZ, RZ, R21 ;  /* 0x000000ffff277224 */ /* 0x000fce00078e0015 */
[----:B------:R-:W-:Y:S05]  /*0dd0*/  CALL.REL.NOINC `($_Z10local_normPKfPfiiif$__internal_accurate_pow) ;  /* 0x0000001800c07944 */ /* 0x000fea0003c00000 */
[----:B------:R-:W-:Y:S05]  /*0de0*/  BSYNC.RECONVERGENT B3 ;  /* 0x0000000000037941 */ /* 0x000fea0003800200 */
.L_x_20:
[----:B------:R-:W-:Y:S01]  /*0df0*/  DADD R14, R2, 2 ;  /* 0x40000000020e7429 */ /* 0x000fe20000000000 */
[----:B------:R-:W-:Y:S01]  /*0e00*/  FSETP.NEU.AND P0, PT, R0, RZ, PT ;  /* 0x000000ff0000720b */ /* 0x000fe20003f0d000 */
[----:B------:R-:W-:Y:S08]  /*0e10*/  BSSY.RECONVERGENT B3, `(.L_x_21) ;  /* 0x000000e000037945 */ /* 0x000ff00003800200 */
[----:B------:R-:W-:-:S02]  /*0e20*/  LOP3.LUT R14, R15, 0x7ff00000, RZ, 0xc0, !PT ;  /* 0x7ff000000f0e7812 */ /* 0x000fc400078ec0ff */
[----:B------:R-:W-:Y:S02]  /*0e30*/  FSEL R15, R20, RZ, P0 ;  /* 0x000000ff140f7208 */ /* 0x000fe40000000000 */
[----:B------:R-:W-:Y:S02]  /*0e40*/  ISETP.NE.AND P1, PT, R14, 0x7ff00000, PT ;  /* 0x7ff000000e00780c */ /* 0x000fe40003f25270 */
[----:B------:R-:W-:-:S11]  /*0e50*/  FSEL R14, R21, RZ, P0 ;  /* 0x000000ff150e7208 */ /* 0x000fd60000000000 */
[----:B------:R-:W-:Y:S05]  /*0e60*/  @P1 BRA `(.L_x_22) ;  /* 0x0000000000201947 */ /* 0x000fea0003800000 */
[----:B------:R-:W-:-:S13]  /*0e70*/  FSETP.NAN.AND P0, PT, R0, R0, PT ;  /* 0x000000000000720b */ /* 0x000fda0003f08000 */
[----:B------:R-:W-:Y:S05]  /*0e80*/  @P0 BRA `(.L_x_23) ;  /* 0x0000000000140947 */ /* 0x000fea0003800000 */
[----:B------:R-:W-:-:S14]  /*0e90*/  DSETP.NEU.AND P0, PT, |R2|, +INF , PT ;  /* 0x7ff000000200742a */ /* 0x000fdc0003f0d200 */
[----:B------:R-:W-:Y:S05]  /*0ea0*/  @P0 BRA `(.L_x_22) ;  /* 0x0000000000100947 */ /* 0x000fea0003800000 */
[----:B------:R-:W-:Y:S02]  /*0eb0*/  IMAD.MOV.U32 R14, RZ, RZ, 0x0 ;  /* 0x00000000ff0e7424 */ /* 0x000fe400078e00ff */
[----:B------:R-:W-:Y:S01]  /*0ec0*/  IMAD.MOV.U32 R15, RZ, RZ, 0x7ff00000 ;  /* 0x7ff00000ff0f7424 */ /* 0x000fe200078e00ff */
[----:B------:R-:W-:Y:S06]  /*0ed0*/  BRA `(.L_x_22) ;  /* 0x0000000000047947 */ /* 0x000fec0003800000 */
.L_x_23:
[----:B------:R-:W-:-:S11]  /*0ee0*/  DADD R14, R2, 2 ;  /* 0x40000000020e7429 */ /* 0x000fd60000000000 */
.L_x_22:
[----:B------:R-:W-:Y:S05]  /*0ef0*/  BSYNC.RECONVERGENT B3 ;  /* 0x0000000000037941 */ /* 0x000fea0003800200 */
.L_x_21:
[----:B------:R-:W0:Y:S01]  /*0f00*/  F2F.F64.F32 R2, R41 ;  /* 0x0000002900027310 */ /* 0x000e220000201800 */
[----:B------:R-:W-:Y:S02]  /*0f10*/  FSETP.NEU.AND P0, PT, R0, 1, PT ;  /* 0x3f8000000000780b */ /* 0x000fe40003f0d000 */
[----:B------:R-:W-:Y:S02]  /*0f20*/  IADD3 R0, PT, PT, R6, 0x1, RZ ;  /* 0x0000000106007810 */ /* 0x000fe40007ffe0ff */
[----:B------:R-:W-:Y:S02]  /*0f30*/  FSEL R14, R14, RZ, P0 ;  /* 0x000000ff0e0e7208 */ /* 0x000fe40000000000 */
[----:B------:R-:W-:Y:S02]  /*0f40*/  FSEL R15, R15, 1.875, P0 ;  /* 0x3ff000000f0f7808 */ /* 0x000fe40000000000 */
[----:B------:R-:W-:-:S04]  /*0f50*/  ISETP.NE.AND P0, PT, R4, 0x1, PT ;  /* 0x000000010400780c */ /* 0x000fc80003f05270 */
[----:B0-----:R-:W-:-:S06]  /*0f60*/  DADD R2, R2, R14 ;  /* 0x0000000002027229 */ /* 0x001fcc000000000e */
[----:B------:R0:W1:Y:S03]  /*0f70*/  F2F.F32.F64 R41, R2 ;  /* 0x0000000200297310 */ /* 0x0000660000301000 */
[----:B------:R-:W-:Y:S05]  /*0f80*/  @!P0 BRA `(.L_x_19) ;  /* 0x0000000400208947 */ /* 0x000fea0003800000 */
[----:B0-----:R-:W0:Y:S02]  /*0f90*/  LDC R3, c[0x0][0x394] ;  /* 0x0000e500ff037b82 */ /* 0x001e240000000800 */
        /* <DEDUP_REMOVED lines=8> */
[----:B-1----:R-:W-:Y:S05]  /*1020*/  CALL.REL.NOINC `($_Z10local_normPKfPfiiif$__internal_accurate_pow) ;  /* 0x00000018002c7944 */ /* 0x002fea0003c00000 */
[----:B------:R-:W-:Y:S05]  /*1030*/  BSYNC.RECONVERGENT B3 ;  /* 0x0000000000037941 */ /* 0x000fea0003800200 */
.L_x_24:
        /* <DEDUP_REMOVED lines=15> */
.L_x_27:
[----:B------:R-:W-:-:S11]  /*1130*/  DADD R14, R2, 2 ;  /* 0x40000000020e7429 */ /* 0x000fd60000000000 */
.L_x_26:
[----:B------:R-:W-:Y:S05]  /*1140*/  BSYNC.RECONVERGENT B3 ;  /* 0x0000000000037941 */ /* 0x000fea0003800200 */
.L_x_25:
[----:B------:R-:W0:Y:S01]  /*1150*/  F2F.F64.F32 R16, R41 ;  /* 0x0000002900107310 */ /* 0x000e220000201800 */
[----:B------:R-:W-:Y:S02]  /*1160*/  FSETP.NEU.AND P0, PT, R0, 1, PT ;  /* 0x3f8000000000780b */ /* 0x000fe40003f0d000 */
[----:B------:R-:W-:Y:S02]  /*1170*/  IADD3 R0, PT, PT, R6, 0x2, RZ ;  /* 0x0000000206007810 */ /* 0x000fe40007ffe0ff */
[----:B------:R-:W-:Y:S02]  /*1180*/  FSEL R2, R14, RZ, P0 ;  /* 0x000000ff0e027208 */ /* 0x000fe40000000000 */
[----:B------:R-:W-:Y:S02]  /*1190*/  FSEL R3, R15, 1.875, P0 ;  /* 0x3ff000000f037808 */ /* 0x000fe40000000000 */
[----:B------:R-:W-:-:S04]  /*11a0*/  ISETP.NE.AND P0, PT, R4, 0x2, PT ;  /* 0x000000020400780c */ /* 0x000fc80003f05270 */
[----:B0-----:R-:W-:-:S06]  /*11b0*/  DADD R2, R16, R2 ;  /* 0x0000000010027229 */ /* 0x001fcc0000000002 */
[----:B------:R2:W3:Y:S03]  /*11c0*/  F2F.F32.F64 R41, R2 ;  /* 0x0000000200297310 */ /* 0x0004e60000301000 */
[----:B------:R-:W-:Y:S05]  /*11d0*/  @!P0 BRA `(.L_x_19) ;  /* 0x00000000008c8947 */ /* 0x000fea0003800000 */
[----:B--2---:R-:W0:Y:S02]  /*11e0*/  LDC R3, c[0x0][0x394] ;  /* 0x0000e500ff037b82 */ /* 0x004e240000000800 */
        /* <DEDUP_REMOVED lines=8> */
[----:B---3--:R-:W-:Y:S05]  /*1270*/  CALL.REL.NOINC `($_Z10local_normPKfPfiiif$__internal_accurate_pow) ;  /* 0x0000001400987944 */ /* 0x008fea0003c00000 */
[----:B------:R-:W-:Y:S05]  /*1280*/  BSYNC.RECONVERGENT B3 ;  /* 0x0000000000037941 */ /* 0x000fea0003800200 */
.L_x_28:
        /* <DEDUP_REMOVED lines=15> */
.L_x_31:
[----:B------:R-:W-:-:S11]  /*1380*/  DADD R12, R2, 2 ;  /* 0x40000000020c7429 */ /* 0x000fd60000000000 */
.L_x_30:
[----:B------:R-:W-:Y:S05]  /*1390*/  BSYNC.RECONVERGENT B3 ;  /* 0x0000000000037941 */ /* 0x000fea0003800200 */
.L_x_29:
[----:B------:R-:W0:Y:S01]  /*13a0*/  F2F.F64.F32 R14, R41 ;  /* 0x00000029000e7310 */ /* 0x000e220000201800 */
[----:B------:R-:W-:Y:S02]  /*13b0*/  FSETP.NEU.AND P0, PT, R0, 1, PT ;  /* 0x3f8000000000780b */ /* 0x000fe40003f0d000 */
[----:B------:R-:W-:Y:S02]  /*13c0*/  IADD3 R0, PT, PT, R6, 0x3, RZ ;  /* 0x0000000306007810 */ /* 0x000fe40007ffe0ff */
[----:B------:R-:W-:Y:S02]  /*13d0*/  FSEL R2, R12, RZ, P0 ;  /* 0x000000ff0c027208 */ /* 0x000fe40000000000 */
[----:B------:R-:W-:-:S06]  /*13e0*/  FSEL R3, R13, 1.875, P0 ;  /* 0x3ff000000d037808 */ /* 0x000fcc0000000000 */
[----:B0-----:R-:W-:-:S06]  /*13f0*/  DADD R2, R14, R2 ;  /* 0x000000000e027229 */ /* 0x001fcc0000000002 */
[----:B------:R4:W0:Y:S05]  /*1400*/  F2F.F32.F64 R41, R2 ;  /* 0x0000000200297310 */ /* 0x00082a0000301000 */
.L_x_19:
[----:B------:R-:W-:Y:S05]  /*1410*/  BSYNC.RECONVERGENT B2 ;  /* 0x0000000000027941 */ /* 0x000fea0003800200 */
.L_x_18:
[----:B0-2-4-:R-:W-:-:S05]  /*1420*/  IMAD.IADD R2, R6, 0x1, -R9 ;  /* 0x0000000106027824 */ /* 0x015fca00078e0a09 */
[----:B------:R-:W-:-:S13]  /*1430*/  ISETP.GT.U32.AND P0, PT, R2, -0x4, PT ;  /* 0xfffffffc0200780c */ /* 0x000fda0003f04070 */
[----:B------:R-:W-:Y:S05]  /*1440*/  @P0 BRA `(.L_x_17) ;  /* 0x00000008002c0947 */ /* 0x000fea0003800000 */
[----:B------:R-:W0:Y:S01]  /*1450*/  LDC R3, c[0x0][0x394] ;  /* 0x0000e500ff037b82 */ /* 0x000e220000000800 */
[----:B------:R-:W2:Y:S01]  /*1460*/  LDCU UR6, c[0x0][0x394] ;  /* 0x00007280ff0677ac */ /* 0x000ea20008000800 */
[----:B------:R-:W-:-:S06]  /*1470*/  IMAD.IADD R2, R0, 0x1, -R9 ;  /* 0x0000000100027824 */ /* 0x000fcc00078e0a09 */
[----:B------:R-:W4:Y:S01]  /*1480*/  LDC.64 R12, c[0x0][0x380] ;  /* 0x0000e000ff0c7b82 */ /* 0x000f220000000a00 */
[----:B--2---:R-:W-:-:S07]  /*1490*/  IMAD R0, R0, UR6, R11 ;  /* 0x0000000600007c24 */ /* 0x004fce000f8e020b */
.L_x_47:
[----:B--2-4-:R-:W-:-:S05]  /*14a0*/  IMAD.WIDE R16, R0, 0x4, R12 ;  /* 0x0000000400107825 */ /* 0x014fca00078e020c */
[----:B------:R-:W2:Y:S01]  /*14b0*/  LDG.E R40, desc[UR4][R16.64] ;  /* 0x0000000410287981 */ /* 0x000ea2000c1e1900 */
[----:B------:R-:W-:Y:S01]  /*14c0*/  BSSY.RECONVERGENT B2, `(.L_x_32) ;  /* 0x0000007000027945 */ /* 0x000fe20003800200 */
[----:B------:R-:W-:Y:S01]  /*14d0*/  MOV R36, 0x1530 ;  /* 0x0000153000247802 */ /* 0x000fe20000000f00 */
[----:B--2---:R-:W-:-:S04]  /*14e0*/  FADD R40, R40, -R5 ;  /* 0x8000000528287221 */ /* 0x004fc80000000000 */
[----:B------:R-:W2:Y:S02]  /*14f0*/  F2F.F64.F32 R14, R40 ;  /* 0x00000028000e7310 */ /* 0x000ea40000201800 */
[----:B--2---:R-:W-:-:S10]  /*1500*/  DADD R20, -RZ, |R14| ;  /* 0x00000000ff147229 */ /* 0x004fd4000000050e */
[----:B0-----:R-:W-:-:S07]  /*1510*/  IMAD.MOV.U32 R39, RZ, RZ, R21 ;  /* 0x000000ffff277224 */ /* 0x001fce00078e0015 */
[----:B01-3--:R-:W-:Y:S05]  /*1520*/  CALL.REL.NOINC `($_Z10local_normPKfPfiiif$__internal_accurate_pow) ;  /* 0x0000001000ec7944 */ /* 0x00bfea0003c00000 */
[----:B------:R-:W-:Y:S05]  /*1530*/  BSYNC.RECONVERGENT B2 ;  /* 0x0000000000027941 */ /* 0x000fea0003800200 */
.L_x_32:
[----:B------:R-:W-:-:S05]  /*1540*/  IMAD.WIDE R16, R3, 0x4, R16 ;  /* 0x0000000403107825 */ /* 0x000fca00078e0210 */
[----:B------:R-:W2:Y:S01]  /*1550*/  LDG.E R38, desc[UR4][R16.64] ;  /* 0x0000000410267981 */ /* 0x000ea2000c1e1900 */
[----:B------:R-:W-:Y:S01]  /*1560*/  DADD R18, R14, 2 ;  /* 0x400000000e127429 */ /* 0x000fe20000000000 */
[----:B------:R0:W1:Y:S01]  /*1570*/  F2F.F64.F32 R22, R41 ;  /* 0x0000002900167310 */ /* 0x0000620000201800 */
[C---:B------:R-:W-:Y:S01]  /*1580*/  FSETP.NEU.AND P0, PT, R40.reuse, RZ, PT ;  /* 0x000000ff2800720b */ /* 0x040fe20003f0d000 */
[----:B------:R-:W-:Y:S01]  /*1590*/  BSSY.RECONVERGENT B2, `(.L_x_33) ;  /* 0x000000f000027945 */ /* 0x000fe20003800200 */
[----:B------:R-:W-:Y:S02]  /*15a0*/  FSETP.NEU.AND P2, PT, R40, 1, PT ;  /* 0x3f8000002800780b */ /* 0x000fe40003f4d000 */
[----:B------:R-:W-:-:S04]  /*15b0*/  FSEL R25, R20, RZ, P0 ;  /* 0x000000ff14197208 */ /* 0x000fc80000000000 */
[----:B------:R-:W-:-:S04]  /*15c0*/  LOP3.LUT R24, R19, 0x7ff00000, RZ, 0xc0, !PT ;  /* 0x7ff0000013187812 */ /* 0x000fc800078ec0ff */
[----:B------:R-:W-:Y:S02]  /*15d0*/  ISETP.NE.AND P1, PT, R24, 0x7ff00000, PT ;  /* 0x7ff000001800780c */ /* 0x000fe40003f25270 */
[----:B------:R-:W-:Y:S01]  /*15e0*/  FSEL R24, R21, RZ, P0 ;  /* 0x000000ff15187208 */ /* 0x000fe20000000000 */
[----:B--2---:R-:W-:-:S04]  /*15f0*/  FADD R38, R38, -R5 ;  /* 0x8000000526267221 */ /* 0x004fc80000000000 */
[----:B------:R0:W2:Y:S06]  /*1600*/  F2F.F64.F32 R18, R38 ;  /* 0x0000002600127310 */ /* 0x0000ac0000201800 */
[----:B-1----:R-:W-:Y:S05]  /*1610*/  @P1 BRA `(.L_x_34) ;  /* 0x0000000000181947 */ /* 0x002fea0003800000 */
[----:B------:R-:W-:-:S13]  /*1620*/  FSETP.NAN.AND P0, PT, R40, R40, PT ;  /* 0x000000282800720b */ /* 0x000fda0003f08000 */
[----:B------:R-:W-:Y:S01]  /*1630*/  @P0 DADD R24, R14, 2 ;  /* 0x400000000e180429 */ /* 0x000fe20000000000 */
[----:B------:R-:W-:Y:S10]  /*1640*/  @P0 BRA `(.L_x_34) ;  /* 0x00000000000c0947 */ /* 0x000ff40003800000 */
[----:B------:R-:W-:-:S14]  /*1650*/  DSETP.NEU.AND P0, PT, |R14|, +INF , PT ;  /* 0x7ff000000e00742a */ /* 0x000fdc0003f0d200 */
[----:B------:R-:W-:Y:S01]  /*1660*/  @!P0 MOV R24, 0x0 ;  /* 0x0000000000188802 */ /* 0x000fe20000000f00 */
[----:B------:R-:W-:-:S07]  /*1670*/  @!P0 IMAD.MOV.U32 R25, RZ, RZ, 0x7ff00000 ;  /* 0x7ff00000ff198424 */ /* 0x000fce00078e00ff */
.L_x_34:
[----:B------:R-:W-:Y:S05]  /*1680*/  BSYNC.RECONVERGENT B2 ;  /* 0x0000000000027941 */ /* 0x000fea0003800200 */
.L_x_33:
[----:B------:R-:W-:Y:S01]  /*1690*/  FSEL R14, R24, RZ, P2 ;  /* 0x000000ff180e7208 */ /* 0x000fe20001000000 */
[----:B--2---:R-:W-:Y:S01]  /*16a0*/  DADD R20, -RZ, |R18| ;  /* 0x00000000ff147229 */ /* 0x004fe20000000512 */
[----:B------:R-:W-:Y:S01]  /*16b0*/  FSEL R15, R25, 1.875, P2 ;  /* 0x3ff00000190f7808 */ /* 0x000fe20001000000 */
[----:B------:R-:W-:Y:S01]  /*16c0*/  BSSY.RECONVERGENT B2, `(.L_x_35) ;  /* 0x0000006000027945 */ /* 0x000fe20003800200 */
[----:B------:R-:W-:-:S04]  /*16d0*/  MOV R36, 0x1720 ;  /* 0x0000172000247802 */ /* 0x000fc80000000f00 */
[----:B------:R-:W-:-:S03]  /*16e0*/  DADD R14, R22, R14 ;  /* 0x00000000160e7229 */ /* 0x000fc6000000000e */
[----:B------:R-:W-:-:S07]  /*16f0*/  IMAD.MOV.U32 R39, RZ, RZ, R21 ;  /* 0x000000ffff277224 */ /* 0x000fce00078e0015 */
[----:B------:R1:W2:Y:S02]  /*1700*/  F2F.F32.F64 R14, R14 ;  /* 0x0000000e000e7310 */ /* 0x0002a40000301000 */
[----:B012---:R-:W-:Y:S05]  /*1710*/  CALL.REL.NOINC `($_Z10local_normPKfPfiiif$__internal_accurate_pow) ;  /* 0x0000001000707944 */ /* 0x007fea0003c00000 */
[----:B------:R-:W-:Y:S05]  /*1720*/  BSYNC.RECONVERGENT B2 ;  /* 0x0000000000027941 */ /* 0x000fea0003800200 */
.L_x_35:
        /* <DEDUP_REMOVED lines=12> */
[----:B------:R-:W-:Y:S01]  /*17f0*/  IMAD.MOV.U32 R22, RZ, RZ, 0x0 ;  /* 0x00000000ff167424 */ /* 0x000fe200078e00ff */
[----:B------:R-:W-:Y:S01]  /*1800*/  MOV R23, 0x7ff00000 ;  /* 0x7ff0000000177802 */ /* 0x000fe20000000f00 */
[----:B------:R-:W-:Y:S06]  /*1810*/  BRA `(.L_x_37) ;  /* 0x0000000000047947 */ /* 0x000fec0003800000 */
.L_x_38:
[----:B------:R-:W-:-:S11]  /*1820*/  DADD R22, R18, 2 ;  /* 0x4000000012167429 */ /* 0x000fd60000000000 */
.L_x_37:
[----:B------:R-:W-:Y:S05]  /*1830*/  BSYNC.RECONVERGENT B2 ;  /* 0x0000000000027941 */ /* 0x000fea0003800200 */
.L_x_36:
[----:B------:R-:W-:-:S05]  /*1840*/  IMAD.WIDE R16, R3, 0x4, R16 ;  /* 0x0000000403107825 */ /* 0x000fca00078e0210 */
[----:B------:R-:W2:Y:S01]  /*1850*/  LDG.E R20, desc[UR4][R16.64] ;  /* 0x0000000410147981 */ /* 0x000ea2000c1e1900 */
[----:B------:R-:W0:Y:S01]  /*1860*/  F2F.F64.F32 R18, R14 ;  /* 0x0000000e00127310 */ /* 0x000e220000201800 */
[----:B------:R-:W-:Y:S01]  /*1870*/  FSETP.NEU.AND P0, PT, R38, 1, PT ;  /* 0x3f8000002600780b */ /* 0x000fe20003f0d000 */
[----:B------:R-:W-:Y:S01]  /*1880*/  BSSY.RECONVERGENT B2, `(.L_x_39) ;  /* 0x000000b000027945 */ /* 0x000fe20003800200 */
[----:B------:R-:W-:Y:S02]  /*1890*/  MOV R36, 0x1930 ;  /* 0x0000193000247802 */ /* 0x000fe40000000f00 */
[----:B------:R-:W-:Y:S01]  /*18a0*/  FSEL R21, R23, 1.875, P0 ;  /* 0x3ff0000017157808 */ /* 0x000fe20000000000 */
[----:B--2---:R-:W-:Y:S01]  /*18b0*/  FADD R15, R20, -R5 ;  /* 0x80000005140f7221 */ /* 0x004fe20000000000 */
[----:B------:R-:W-:-:S03]  /*18c0*/  FSEL R20, R22, RZ, P0 ;  /* 0x000000ff16147208 */ /* 0x000fc60000000000 */
[----:B------:R-:W1:Y:S03]  /*18d0*/  F2F.F64.F32 R40, R15 ;  /* 0x0000000f00287310 */ /* 0x000e660000201800 */
[----:B0-----:R-:W-:-:S10]  /*18e0*/  DADD R18, R18, R20 ;  /* 0x0000000012127229 */ /* 0x001fd40000000014 */
[----:B------:R0:W2:Y:S01]  /*18f0*/  F2F.F32.F64 R18, R18 ;  /* 0x0000001200127310 */ /* 0x0000a20000301000 */
[----:B-1----:R-:W-:-:S10]  /*1900*/  DADD R20, -RZ, |R40| ;  /* 0x00000000ff147229 */ /* 0x002fd40000000528 */
[----:B0-----:R-:W-:-:S07]  /*1910*/  IMAD.MOV.U32 R39, RZ, RZ, R21 ;  /* 0x000000ffff277224 */ /* 0x001fce00078e0015 */
[----:B--2---:R-:W-:Y:S05]  /*1920*/  CALL.REL.NOINC `($_Z10local_normPKfPfiiif$__internal_accurate_pow) ;  /* 0x0000000c00ec7944 */ /* 0x004fea0003c00000 */
[----:B------:R-:W-:Y:S05]  /*1930*/  BSYNC.RECONVERGENT B2 ;  /* 0x0000000000027941 */ /* 0x000fea0003800200 */
.L_x_39:
        /* <DEDUP_REMOVED lines=15> */
.L_x_42:
[----:B------:R-:W-:-:S11]  /*1a30*/  DADD R22, R40, 2 ;  /* 0x4000000028167429 */ /* 0x000fd60000000000 */
.L_x_41:
[----:B------:R-:W-:Y:S05]  /*1a40*/  BSYNC.RECONVERGENT B2 ;  /* 0x0000000000027941 */ /* 0x000fea0003800200 */
.L_x_40:
[----:B------:R-:W-:-:S05]  /*1a50*/  IMAD.WIDE R24, R3, 0x4, R16 ;  /* 0x0000000403187825 */ /* 0x000fca00078e0210 */
[----:B------:R-:W2:Y:S01]  /*1a60*/  LDG.E R14, desc[UR4][R24.64] ;  /* 0x00000004180e7981 */ /* 0x000ea2000c1e1900 */
[----:B------:R-:W0:Y:S01]  /*1a70*/  F2F.F64.F32 R18, R18 ;  /* 0x0000001200127310 */ /* 0x000e220000201800 */
[----:B------:R-:W-:Y:S01]  /*1a80*/  FSETP.NEU.AND P0, PT, R15, 1, PT ;  /* 0x3f8000000f00780b */ /* 0x000fe20003f0d000 */
[----:B------:R-:W-:Y:S01]  /*1a90*/  BSSY.RECONVERGENT B2, `(.L_x_43) ;  /* 0x000000b000027945 */ /* 0x000fe20003800200 */
[----:B------:R-:W-:Y:S02]  /*1aa0*/  MOV R36, 0x1b40 ;  /* 0x00001b4000247802 */ /* 0x000fe40000000f00 */
[----:B------:R-:W-:Y:S02]  /*1ab0*/  FSEL R22, R22, RZ, P0 ;  /* 0x000000ff16167208 */ /* 0x000fe40000000000 */
[----:B------:R-:W-:-:S06]  /*1ac0*/  FSEL R23, R23, 1.875, P0 ;  /* 0x3ff0000017177808 */ /* 0x000fcc0000000000 */
[----:B0-----:R-:W-:-:S06]  /*1ad0*/  DADD R22, R18, R22 ;  /* 0x0000000012167229 */ /* 0x001fcc0000000016 */
[----:B------:R-:W-:Y:S01]  /*1ae0*/  F2F.F32.F64 R15, R22 ;  /* 0x00000016000f7310 */ /* 0x000fe20000301000 */
[----:B--2---:R-:W-:-:S07]  /*1af0*/  FADD R14, R14, -R5 ;  /* 0x800000050e0e7221 */ /* 0x004fce0000000000 */
[----:B------:R-:W0:Y:S02]  /*1b00*/  F2F.F64.F32 R16, R14 ;  /* 0x0000000e00107310 */ /* 0x000e240000201800 */
[----:B0-----:R-:W-:-:S10]  /*1b10*/  DADD R20, -RZ, |R16| ;  /* 0x00000000ff147229 */ /* 0x001fd40000000510 */
[----:B------:R-:W-:-:S07]  /*1b20*/  MOV R39, R21 ;  /* 0x0000001500277202 */ /* 0x000fce0000000f00 */
[----:B------:R-:W-:Y:S05]  /*1b30*/  CALL.REL.NOINC `($_Z10local_normPKfPfiiif$__internal_accurate_pow) ;  /* 0x0000000c00687944 */ /* 0x000fea0003c00000 */
[----:B------:R-:W-:Y:S05]  /*1b40*/  BSYNC.RECONVERGENT B2 ;  /* 0x0000000000027941 */ /* 0x000fea0003800200 */
.L_x_43:
        /* <DEDUP_REMOVED lines=15> */
.L_x_46:
[----:B------:R-:W-:-:S11]  /*1c40*/  DADD R18, R16, 2 ;  /* 0x4000000010127429 */ /* 0x000fd60000000000 */
.L_x_45:
[----:B------:R-:W-:Y:S05]  /*1c50*/  BSYNC.RECONVERGENT B2 ;  /* 0x0000000000027941 */ /* 0x000fea0003800200 */
.L_x_44:
[----:B------:R-:W0:Y:S01]  /*1c60*/  F2F.F64.F32 R16, R15 ;  /* 0x0000000f00107310 */ /* 0x000e220000201800 */
[----:B------:R-:W-:Y:S01]  /*1c70*/  FSETP.NEU.AND P0, PT, R14, 1, PT ;  /* 0x3f8000000e00780b */ /* 0x000fe20003f0d000 */
[----:B------:R-:W-:Y:S01]  /*1c80*/  IMAD R0, R3, 0x4, R0 ;  /* 0x0000000403007824 */ /* 0x000fe200078e0200 */
[----:B------:R-:W-:Y:S02]  /*1c90*/  IADD3 R2, PT, PT, R2, 0x4, RZ ;  /* 0x0000000402027810 */ /* 0x000fe40007ffe0ff */
[----:B------:R-:W-:Y:S02]  /*1ca0*/  FSEL R18, R18, RZ, P0 ;  /* 0x000000ff12127208 */ /* 0x000fe40000000000 */
[----:B------:R-:W-:Y:S02]  /*1cb0*/  FSEL R19, R19, 1.875, P0 ;  /* 0x3ff0000013137808 */ /* 0x000fe40000000000 */
[----:B------:R-:W-:-:S04]  /*1cc0*/  ISETP.NE.AND P0, PT, R2, RZ, PT ;  /* 0x000000ff0200720c */ /* 0x000fc80003f05270 */
[----:B0-----:R-:W-:-:S06]  /*1cd0*/  DADD R16, R16, R18 ;  /* 0x0000000010107229 */ /* 0x001fcc0000000012 */
[----:B------:R2:W0:Y:S03]  /*1ce0*/  F2F.F32.F64 R41, R16 ;  /* 0x0000001000297310 */ /* 0x0004260000301000 */
[----:B------:R-:W-:Y:S05]  /*1cf0*/  @P0 BRA `(.L_x_47) ;  /* 0xfffffff400e80947 */ /* 0x000fea000383ffff */
.L_x_17:
[----:B------:R-:W-:Y:S05]  /*1d00*/  BSYNC.RECONVERGENT B0 ;  /* 0x0000000000007941 */ /* 0x000fea0003800200 */
.L_x_16:
[----:B------:R-:W-:-:S05]  /*1d10*/  VIADD R11, R11, 0x1 ;  /* 0x000000010b0b7836 */ /* 0x000fca0000000000 */
[----:B------:R-:W-:-:S13]  /*1d20*/  ISETP.NE.AND P0, PT, R11, R8, PT ;  /* 0x000000080b00720c */ /* 0x000fda0003f05270 */
[----:B------:R-:W-:Y:S05]  /*1d30*/  @P0 BRA `(.L_x_48) ;  /* 0xffffffec00dc0947 */ /* 0x000fea000383ffff */
.L_x_15:
[----:B------:R-:W-:Y:S05]  /*1d40*/  BSYNC.RECONVERGENT B1 ;  /* 0x0000000000017941 */ /* 0x000fea0003800200 */
.L_x_14:
[----:B------:R-:W-:Y:S01]  /*1d50*/  IADD3 R7, PT, PT, R7, -0x1, RZ ;  /* 0xffffffff07077810 */ /* 0x000fe20007ffe0ff */
[----:B------:R-:W-:Y:S03]  /*1d60*/  BSSY.RECONVERGENT B0, `(.L_x_49) ;  /* 0x000000e000007945 */ /* 0x000fe60003800200 */
[----:B------:R-:W-:-:S04]  /*1d70*/  I2FP.F32.S32 R4, R7 ;  /* 0x0000000700047245 */ /* 0x000fc80000201400 */
[----:B------:R-:W4:Y:S08]  /*1d80*/  MUFU.RCP R0, R4 ;  /* 0x0000000400007308 */ /* 0x000f300000001000 */
[----:B01-3--:R-:W0:Y:S01]  /*1d90*/  FCHK P0, R41, R4 ;  /* 0x0000000429007302 */ /* 0x00be220000000000 */
[----:B----4-:R-:W-:-:S04]  /*1da0*/  FFMA R3, -R4, R0, 1 ;  /* 0x3f80000004037423 */ /* 0x010fc80000000100 */
[----:B------:R-:W-:-:S04]  /*1db0*/  FFMA R0, R0, R3, R0 ;  /* 0x0000000300007223 */ /* 0x000fc80000000000 */
[----:B------:R-:W-:-:S04]  /*1dc0*/  FFMA R2, R0, R41, RZ ;  /* 0x0000002900027223 */ /* 0x000fc800000000ff */
[----:B------:R-:W-:-:S04]  /*1dd0*/  FFMA R3, -R4, R2, R41 ;  /* 0x0000000204037223 */ /* 0x000fc80000000129 */
[----:B------:R-:W-:Y:S01]  /*1de0*/  FFMA R0, R0, R3, R2 ;  /* 0x0000000300007223 */ /* 0x000fe20000000002 */
[----:B0-----:R-:W-:Y:S06]  /*1df0*/  @!P0 BRA `(.L_x_50) ;  /* 0x0000000000108947 */ /* 0x001fec0003800000 */
[----:B------:R-:W-:Y:S01]  /*1e00*/  IMAD.MOV.U32 R0, RZ, RZ, R4 ;  /* 0x000000ffff007224 */ /* 0x000fe200078e0004 */
[----:B------:R-:W-:-:S07]  /*1e10*/  MOV R2, 0x1e30 ;  /* 0x00001e3000027802 */ /* 0x000fce0000000f00 */
[----:B--2---:R-:W-:Y:S05]  /*1e20*/  CALL.REL.NOINC `($__internal_1_$__cuda_sm3x_div_rn_noftz_f32_slowpath) ;  /* 0x0000000400147944 */ /* 0x004fea0003c00000 */
[----:B------:R-:W-:-:S07]  /*1e30*/  IMAD.MOV.U32 R0, RZ, RZ, R12 ;  /* 0x000000ffff007224 */ /* 0x000fce00078e000c */
.L_x_50:
[----:B------:R-:W-:Y:S05]  /*1e40*/  BSYNC.RECONVERGENT B0 ;  /* 0x0000000000007941 */ /* 0x000fea0003800200 */
.L_x_49:
[----:B------:R-:W-:Y:S01]  /*1e50*/  IADD3 R2, PT, PT, R0, -0xd000000, RZ ;  /* 0xf300000000027810 */ /* 0x000fe20007ffe0ff */
[----:B------:R0:W1:Y:S01]  /*1e60*/  MUFU.RSQ R7, R0 ;  /* 0x0000000000077308 */ /* 0x0000620000001400 */
[----:B------:R-:W-:Y:S02]  /*1e70*/  BSSY.RECONVERGENT B0, `(.L_x_51) ;  /* 0x000000a000007945 */ /* 0x000fe40003800200 */
[----:B------:R-:W-:-:S13]  /*1e80*/  ISETP.GT.U32.AND P0, PT, R2, 0x727fffff, PT ;  /* 0x727fffff0200780c */ /* 0x000fda0003f04070 */
[----:B0-----:R-:W-:Y:S05]  /*1e90*/  @!P0 BRA `(.L_x_52) ;  /* 0x00000000000c8947 */ /* 0x001fea0003800000 */
[----:B------:R-:W-:-:S07]  /*1ea0*/  MOV R9, 0x1ec0 ;  /* 0x00001ec000097802 */ /* 0x000fce0000000f00 */
[----:B-12---:R-:W-:Y:S05]  /*1eb0*/  CALL.REL.NOINC `($__internal_0_$__cuda_sm20_sqrt_rn_f32_slowpath) ;  /* 0x0000000000947944 */ /* 0x006fea0003c00000 */
[----:B------:R-:W-:Y:S05]  /*1ec0*/  BRA `(.L_x_53) ;  /* 0x0000000000107947 */ /* 0x000fea0003800000 */
.L_x_52:
[C---:B-1----:R-:W-:Y:S01]  /*1ed0*/  FMUL.FTZ R3, R7.reuse, R0 ;  /* 0x0000000007037220 */ /* 0x042fe20000410000 */
[----:B------:R-:W-:-:S03]  /*1ee0*/  FMUL.FTZ R2, R7, 0.5 ;  /* 0x3f00000007027820 */ /* 0x000fc60000410000 */
[----:B------:R-:W-:-:S04]  /*1ef0*/  FFMA R0, -R3, R3, R0 ;  /* 0x0000000303007223 */ /* 0x000fc80000000100 */
[----:B------:R-:W-:-:S07]  /*1f00*/  FFMA R0, R0, R2, R3 ;  /* 0x0000000200007223 */ /* 0x000fce0000000003 */
.L_x_53:
[----:B------:R-:W-:Y:S05]  /*1f10*/  BSYNC.RECONVERGENT B0 ;  /* 0x0000000000007941 */ /* 0x000fea0003800200 */
.L_x_51:
[----:B------:R-:W0:Y:S02]  /*1f20*/  LDCU UR6, c[0x0][0x39c] ;  /* 0x00007380ff0677ac */ /* 0x000e240008000800 */
[----:B0-----:R-:W-:-:S13]  /*1f30*/  FSETP.GEU.AND P0, PT, R0, UR6, PT ;  /* 0x0000000600007c0b */ /* 0x001fda000bf0e000 */
[----:B------:R-:W0:Y:S08]  /*1f40*/  @!P0 LDC R7, c[0x0][0x394] ;  /* 0x0000e500ff078b82 */ /* 0x000e300000000800 */
[----:B------:R-:W1:Y:S01]  /*1f50*/  @!P0 LDC.64 R2, c[0x0][0x388] ;  /* 0x0000e200ff028b82 */ /* 0x000e620000000a00 */
[----:B0-----:R-:W-:-:S04]  /*1f60*/  @!P0 IMAD R7, R37, R7, R10 ;  /* 0x0000000725078224 */ /* 0x001fc800078e020a */
[----:B-1----:R-:W-:-:S05]  /*1f70*/  @!P0 IMAD.WIDE R2, R7, 0x4, R2 ;  /* 0x0000000407028825 */ /* 0x002fca00078e0202 */
[----:B------:R0:W-:Y:S01]  /*1f80*/  @!P0 STG.E desc[UR4][R2.64], RZ ;  /* 0x000000ff02008986 */ /* 0x0001e2000c101904 */
[----:B------:R-:W-:Y:S05]  /*1f90*/  @!P0 EXIT ;  /* 0x000000000000894d */ /* 0x000fea0003800000 */
[----:B0-----:R-:W0:Y:S01]  /*1fa0*/  LDC.64 R2, c[0x0][0x380] ;  /* 0x0000e000ff027b82 */ /* 0x001e220000000a00 */
[----:B------:R-:W1:Y:S02]  /*1fb0*/  LDCU UR6, c[0x0][0x394] ;  /* 0x00007280ff0677ac */ /* 0x000e640008000800 */
[----:B-1----:R-:W-:-:S04]  /*1fc0*/  IMAD R10, R37, UR6, R10 ;  /* 0x00000006250a7c24 */ /* 0x002fc8000f8e020a */
[----:B0-----:R-:W-:-:S06]  /*1fd0*/  IMAD.WIDE R2, R10, 0x4, R2 ;  /* 0x000000040a027825 */ /* 0x001fcc00078e0202 */
[----:B------:R-:W3:Y:S01]  /*1fe0*/  LDG.E R2, desc[UR4][R2.64] ;  /* 0x0000000402027981 */ /* 0x000ee2000c1e1900 */
[----:B------:R-:W0:Y:S01]  /*1ff0*/  MUFU.RCP R7, R0 ;  /* 0x0000000000077308 */ /* 0x000e220000001000 */
[----:B------:R-:W-:Y:S01]  /*2000*/  BSSY.RECONVERGENT B0, `(.L_x_54) ;  /* 0x000000c000007945 */ /* 0x000fe20003800200 */
[----:B0-----:R-:W-:-:S04]  /*2010*/  FFMA R4, R7, -R0, 1 ;  /* 0x3f80000007047423 */ /* 0x001fc80000000800 */
[----:B------:R-:W-:Y:S01]  /*2020*/  FFMA R4, R7, R4, R7 ;  /* 0x0000000407047223 */ /* 0x000fe20000000007 */
[----:B---3--:R-:W-:-:S04]  /*2030*/  FADD R41, R2, -R5 ;  /* 0x8000000502297221 */ /* 0x008fc80000000000 */
[----:B------:R-:W0:Y:S01]  /*2040*/  FCHK P0, R41, R0 ;  /* 0x0000000029007302 */ /* 0x000e220000000000 */
[----:B------:R-:W-:-:S04]  /*2050*/  FFMA R5, R41, R4, RZ ;  /* 0x0000000429057223 */ /* 0x000fc800000000ff */
[----:B------:R-:W-:-:S04]  /*2060*/  FFMA R6, R5, -R0, R41 ;  /* 0x8000000005067223 */ /* 0x000fc80000000029 */
[----:B------:R-:W-:Y:S01]  /*2070*/  FFMA R5, R4, R6, R5 ;  /* 0x0000000604057223 */ /* 0x000fe20000000005 */
[----:B0-----:R-:W-:Y:S06]  /*2080*/  @!P0 BRA `(.L_x_55) ;  /* 0x00000000000c8947 */ /* 0x001fec0003800000 */
[----:B------:R-:W-:-:S07]  /*2090*/  MOV R2, 0x20b0 ;  /* 0x000020b000027802 */ /* 0x000fce0000000f00 */
[----:B--2---:R-:W-:Y:S05]  /*20a0*/  CALL.REL.NOINC `($__internal_1_$__cuda_sm3x_div_rn_noftz_f32_slowpath) ;  /* 0x0000000000747944 */ /* 0x004fea0003c00000 */
[----:B------:R-:W-:-:S07]  /*20b0*/  IMAD.MOV.U32 R5, RZ, RZ, R12 ;  /* 0x000000ffff057224 */ /* 0x000fce00078e000c */
.L_x_55:
[----:B------:R-:W-:Y:S05]  /*20c0*/  BSYNC.RECONVERGENT B0 ;  /* 0x0000000000007941 */ /* 0x000fea0003800200 */
.L_x_54:
[----:B------:R-:W0:Y:S02]  /*20d0*/  LDC.64 R2, c[0x0][0x388] ;  /* 0x0000e200ff027b82 */ /* 0x000e240000000a00 */
[----:B0-----:R-:W-:-:S05]  /*20e0*/  IMAD.WIDE R2, R10, 0x4, R2 ;  /* 0x000000040a027825 */ /* 0x001fca00078e0202 */
[----:B------:R-:W-:Y:S01]  /*20f0*/  STG.E desc[UR4][R2.64], R5 ;  /* 0x0000000502007986 */ /* 0x000fe2000c101904 */
[----:B------:R-:W-:Y:S05]  /*2100*/  EXIT ;  /* 0x000000000000794d */ /* 0x000fea0003800000 */
        .weak           $__internal_0_$__cuda_sm20_sqrt_rn_f32_slowpath
        .type           $__internal_0_$__cuda_sm20_sqrt_rn_f32_slowpath,@function
        .size           $__internal_0_$__cuda_sm20_sqrt_rn_f32_slowpath,($__internal_1_$__cuda_sm3x_div_rn_noftz_f32_slowpath - $__internal_0_$__cuda_sm20_sqrt_rn_f32_slowpath)
$__internal_0_$__cuda_sm20_sqrt_rn_f32_slowpath:
[----:B------:R-:W-:-:S13]  /*2110*/  LOP3.LUT P0, RZ, R0, 0x7fffffff, RZ, 0xc0, !PT ;  /* 0x7fffffff00ff7812 */ /* 0x000fda000780c0ff */
[----:B------:R-:W-:Y:S01]  /*2120*/  @!P0 IMAD.MOV.U32 R2, RZ, RZ, R0 ;  /* 0x000000ffff028224 */ /* 0x000fe200078e0000 */
[----:B------:R-:W-:Y:S06]  /*2130*/  @!P0 BRA `(.L_x_56) ;  /* 0x0000000000408947 */ /* 0x000fec0003800000 */
[----:B------:R-:W-:-:S13]  /*2140*/  FSETP.GEU.FTZ.AND P0, PT, R0, RZ, PT ;  /* 0x000000ff0000720b */ /* 0x000fda0003f1e000 */
[----:B------:R-:W-:Y:S01]  /*2150*/  @!P0 MOV R2, 0x7fffffff ;  /* 0x7fffffff00028802 */ /* 0x000fe20000000f00 */
[----:B------:R-:W-:Y:S06]  /*2160*/  @!P0 BRA `(.L_x_56) ;  /* 0x0000000000348947 */ /* 0x000fec0003800000 */
[----:B------:R-:W-:-:S13]  /*2170*/  FSETP.GTU.FTZ.AND P0, PT, |R0|, +INF , PT ;  /* 0x7f8000000000780b */ /* 0x000fda0003f1c200 */
[----:B------:R-:W-:Y:S01]  /*2180*/  @P0 FADD.FTZ R2, R0, 1 ;  /* 0x3f80000000020421 */ /* 0x000fe20000010000 */
[----:B------:R-:W-:Y:S06]  /*2190*/  @P0 BRA `(.L_x_56) ;  /* 0x0000000000280947 */ /* 0x000fec0003800000 */
[----:B------:R-:W-:-:S13]  /*21a0*/  FSETP.NEU.FTZ.AND P0, PT, |R0|, +INF , PT ;  /* 0x7f8000000000780b */ /* 0x000fda0003f1d200 */
[----:B------:R-:W-:-:S04]  /*21b0*/  @P0 FFMA R3, R0, 1.84467440737095516160e+19, RZ ;  /* 0x5f80000000030823 */ /* 0x000fc800000000ff */
[----:B------:R-:W0:Y:S02]  /*21c0*/  @P0 MUFU.RSQ R2, R3 ;  /* 0x0000000300020308 */ /* 0x000e240000001400 */
[----:B0-----:R-:W-:Y:S01]  /*21d0*/  @P0 FMUL.FTZ R4, R3, R2 ;  /* 0x0000000203040220 */ /* 0x001fe20000410000 */
[----:B------:R-:W-:Y:S01]  /*21e0*/  @P0 FMUL.FTZ R8, R2, 0.5 ;  /* 0x3f00000002080820 */ /* 0x000fe20000410000 */
[----:B------:R-:W-:Y:S02]  /*21f0*/  @!P0 IMAD.MOV.U32 R2, RZ, RZ, R0 ;  /* 0x000000ffff028224 */ /* 0x000fe400078e0000 */
[----:B------:R-:W-:-:S04]  /*2200*/  @P0 FADD.FTZ R6, -R4, -RZ ;  /* 0x800000ff04060221 */ /* 0x000fc80000010100 */
[----:B------:R-:W-:-:S04]  /*2210*/  @P0 FFMA R7, R4, R6, R3 ;  /* 0x0000000604070223 */ /* 0x000fc80000000003 */
[----:B------:R-:W-:-:S04]  /*2220*/  @P0 FFMA R7, R7, R8, R4 ;  /* 0x0000000807070223 */ /* 0x000fc80000000004 */
[----:B------:R-:W-:-:S07]  /*2230*/  @P0 FMUL.FTZ R2, R7, 2.3283064365386962891e-10 ;  /* 0x2f80000007020820 */ /* 0x000fce0000410000 */
.L_x_56:
[----:B------:R-:W-:Y:S01]  /*2240*/  IMAD.MOV.U32 R0, RZ, RZ, R2 ;  /* 0x000000ffff007224 */ /* 0x000fe200078e0002 */
[----:B------:R-:W-:Y:S01]  /*2250*/  MOV R2, R9 ;  /* 0x0000000900027202 */ /* 0x000fe20000000f00 */
[----:B------:R-:W-:-:S04]  /*2260*/  IMAD.MOV.U32 R3, RZ, RZ, 0x0 ;  /* 0x00000000ff037424 */ /* 0x000fc800078e00ff */
[----:B------:R-:W-:Y:S05]  /*2270*/  RET.REL.NODEC R2 `(_Z10local_normPKfPfiiif) ;  /* 0xffffffdc02607950 */ /* 0x000fea0003c3ffff */
        .weak           $__internal_1_$__cuda_sm3x_div_rn_noftz_f32_slowpath
        .type           $__internal_1_$__cuda_sm3x_div_rn_noftz_f32_slowpath,@function
        .size           $__internal_1_$__cuda_sm3x_div_rn_noftz_f32_slowpath,($_Z10local_normPKfPfiiif$__internal_accurate_pow - $__internal_1_$__cuda_sm3x_div_rn_noftz_f32_slowpath)
$__internal_1_$__cuda_sm3x_div_rn_noftz_f32_slowpath:
[----:B------:R-:W-:Y:S01]  /*2280*/  SHF.R.U32.HI R4, RZ, 0x17, R0 ;  /* 0x00000017ff047819 */ /* 0x000fe20000011600 */
[----:B------:R-:W-:Y:S01]  /*2290*/  BSSY.RECONVERGENT B1, `(.L_x_57) ;  /* 0x0000062000017945 */ /* 0x000fe20003800200 */
[----:B------:R-:W-:Y:S02]  /*22a0*/  SHF.R.U32.HI R3, RZ, 0x17, R41 ;  /* 0x00000017ff037819 */ /* 0x000fe40000011629 */
[----:B------:R-:W-:Y:S02]  /*22b0*/  LOP3.LUT R19, R4, 0xff, RZ, 0xc0, !PT ;  /* 0x000000ff04137812 */ /* 0x000fe400078ec0ff */
[----:B------:R-:W-:-:S03]  /*22c0*/  LOP3.LUT R4, R3, 0xff, RZ, 0xc0, !PT ;  /* 0x000000ff03047812 */ /* 0x000fc600078ec0ff */
[----:B------:R-:W-:Y:S01]  /*22d0*/  VIADD R13, R19, 0xffffffff ;  /* 0xffffffff130d7836 */ /* 0x000fe20000000000 */
[----:B------:R-:W-:-:S04]  /*22e0*/  IADD3 R12, PT, PT, R4, -0x1, RZ ;  /* 0xffffffff040c7810 */ /* 0x000fc80007ffe0ff */
[----:B------:R-:W-:-:S04]  /*22f0*/  ISETP.GT.U32.AND P0, PT, R13, 0xfd, PT ;  /* 0x000000fd0d00780c */ /* 0x000fc80003f04070 */
[----:B------:R-:W-:-:S13]  /*2300*/  ISETP.GT.U32.OR P0, PT, R12, 0xfd, P0 ;  /* 0x000000fd0c00780c */ /* 0x000fda0000704470 */
[----:B------:R-:W-:Y:S01]  /*2310*/  @!P0 IMAD.MOV.U32 R3, RZ, RZ, RZ ;  /* 0x000000ffff038224 */ /* 0x000fe200078e00ff */
[----:B------:R-:W-:Y:S06]  /*2320*/  @!P0 BRA `(.L_x_58) ;  /* 0x00000000005c8947 */ /* 0x000fec0003800000 */
[----:B------:R-:W-:Y:S02]  /*2330*/  FSETP.GTU.FTZ.AND P0, PT, |R41|, +INF , PT ;  /* 0x7f8000002900780b */ /* 0x000fe40003f1c200 */
[----:B------:R-:W-:-:S04]  /*2340*/  FSETP.GTU.FTZ.AND P2, PT, |R0|, +INF , PT ;  /* 0x7f8000000000780b */ /* 0x000fc80003f5c200 */
[----:B------:R-:W-:-:S13]  /*2350*/  PLOP3.LUT P0, PT, P0, P2, PT, 0xf8, 0x8f ;  /* 0x00000000008f781c */ /* 0x000fda0000705f70 */
[----:B------:R-:W-:Y:S05]  /*2360*/  @P0 BRA `(.L_x_59) ;  /* 0x00000004004c0947 */ /* 0x000fea0003800000 */
[----:B------:R-:W-:-:S13]  /*2370*/  LOP3.LUT P0, RZ, R0, 0x7fffffff, R41, 0xc8, !PT ;  /* 0x7fffffff00ff7812 */ /* 0x000fda000780c829 */
[----:B------:R-:W-:Y:S05]  /*2380*/  @!P0 BRA `(.L_x_60) ;  /* 0x00000004003c8947 */ /* 0x000fea0003800000 */
[C---:B------:R-:W-:Y:S02]  /*2390*/  FSETP.NEU.FTZ.AND P2, PT, |R41|.reuse, +INF , PT ;  /* 0x7f8000002900780b */ /* 0x040fe40003f5d200 */
[----:B------:R-:W-:Y:S02]  /*23a0*/  FSETP.NEU.FTZ.AND P3, PT, |R0|, +INF , PT ;  /* 0x7f8000000000780b */ /* 0x000fe40003f7d200 */
[----:B------:R-:W-:-:S11]  /*23b0*/  FSETP.NEU.FTZ.AND P0, PT, |R41|, +INF , PT ;  /* 0x7f8000002900780b */ /* 0x000fd60003f1d200 */
[----:B------:R-:W-:Y:S05]  /*23c0*/  @!P3 BRA !P2, `(.L_x_60) ;  /* 0x00000004002cb947 */ /* 0x000fea0005000000 */
[----:B------:R-:W-:-:S04]  /*23d0*/  LOP3.LUT P2, RZ, R41, 0x7fffffff, RZ, 0xc0, !PT ;  /* 0x7fffffff29ff7812 */ /* 0x000fc8000784c0ff */
[----:B------:R-:W-:-:S13]  /*23e0*/  PLOP3.LUT P2, PT, P3, P2, PT, 0x2f, 0xf2 ;  /* 0x0000000000f2781c */ /* 0x000fda0001f44577 */
[----:B------:R-:W-:Y:S05]  /*23f0*/  @P2 BRA `(.L_x_61) ;  /* 0x0000000400182947 */ /* 0x000fea0003800000 */
[----:B------:R-:W-:-:S04]  /*2400*/  LOP3.LUT P2, RZ, R0, 0x7fffffff, RZ, 0xc0, !PT ;  /* 0x7fffffff00ff7812 */ /* 0x000fc8000784c0ff */
[----:B------:R-:W-:-:S13]  /*2410*/  PLOP3.LUT P0, PT, P0, P2, PT, 0x2f, 0xf2 ;  /* 0x0000000000f2781c */ /* 0x000fda0000704577 */
[----:B------:R-:W-:Y:S05]  /*2420*/  @P0 BRA `(.L_x_62) ;  /* 0x0000000400000947 */ /* 0x000fea0003800000 */
[----:B------:R-:W-:Y:S02]  /*2430*/  ISETP.GE.AND P0, PT, R12, RZ, PT ;  /* 0x000000ff0c00720c */ /* 0x000fe40003f06270 */
[----:B------:R-:W-:-:S11]  /*2440*/  ISETP.GE.AND P2, PT, R13, RZ, PT ;  /* 0x000000ff0d00720c */ /* 0x000fd60003f46270 */
[----:B------:R-:W-:Y:S01]  /*2450*/  @P0 IMAD.MOV.U32 R3, RZ, RZ, RZ ;  /* 0x000000ffff030224 */ /* 0x000fe200078e00ff */
[----:B------:R-:W-:Y:S01]  /*2460*/  @!P0 MOV R3, 0xffffffc0 ;  /* 0xffffffc000038802 */ /* 0x000fe20000000f00 */
[----:B------:R-:W-:Y:S01]  /*2470*/  @!P0 FFMA R41, R41, 1.84467440737095516160e+19, RZ ;  /* 0x5f80000029298823 */ /* 0x000fe200000000ff */
[----:B------:R-:W-:-:S03]  /*2480*/  @!P2 FFMA R0, R0, 1.84467440737095516160e+19, RZ ;  /* 0x5f8000000000a823 */ /* 0x000fc600000000ff */
[----:B------:R-:W-:-:S07]  /*2490*/  @!P2 VIADD R3, R3, 0x40 ;  /* 0x000000400303a836 */ /* 0x000fce0000000000 */
.L_x_58:
[----:B------:R-:W-:Y:S01]  /*24a0*/  LEA R13, R19, 0xc0800000, 0x17 ;  /* 0xc0800000130d7811 */ /* 0x000fe200078eb8ff */
[----:B------:R-:W-:Y:S01]  /*24b0*/  BSSY.RECONVERGENT B2, `(.L_x_63) ;  /* 0x0000036000027945 */ /* 0x000fe20003800200 */
[----:B------:R-:W-:-:S03]  /*24c0*/  IADD3 R4, PT, PT, R4, -0x7f, RZ ;  /* 0xffffff8104047810 */ /* 0x000fc60007ffe0ff */
[----:B------:R-:W-:Y:S02]  /*24d0*/  IMAD.IADD R13, R0, 0x1, -R13 ;  /* 0x00000001000d7824 */ /* 0x000fe400078e0a0d */
[C---:B------:R-:W-:Y:S01]  /*24e0*/  IMAD R0, R4.reuse, -0x800000, R41 ;  /* 0xff80000004007824 */ /* 0x040fe200078e0229 */
[----:B------:R-:W-:Y:S01]  /*24f0*/  IADD3 R4, PT, PT, R4, 0x7f, -R19 ;  /* 0x0000007f04047810 */ /* 0x000fe20007ffe813 */
[----:B------:R-:W0:Y:S01]  /*2500*/  MUFU.RCP R12, R13 ;  /* 0x0000000d000c7308 */ /* 0x000e220000001000 */
[----:B------:R-:W-:-:S03]  /*2510*/  FADD.FTZ R15, -R13, -RZ ;  /* 0x800000ff0d0f7221 */ /* 0x000fc60000010100 */
[----:B------:R-:W-:Y:S02]  /*2520*/  IMAD.IADD R3, R4, 0x1, R3 ;  /* 0x0000000104037824 */ /* 0x000fe400078e0203 */
[----:B0-----:R-:W-:-:S04]  /*2530*/  FFMA R17, R12, R15, 1 ;  /* 0x3f8000000c117423 */ /* 0x001fc8000000000f */
[----:B------:R-:W-:-:S04]  /*2540*/  FFMA R21, R12, R17, R12 ;  /* 0x000000110c157223 */ /* 0x000fc8000000000c */
[----:B------:R-:W-:-:S04]  /*2550*/  FFMA R12, R0, R21, RZ ;  /* 0x00000015000c7223 */ /* 0x000fc800000000ff */
[----:B------:R-:W-:-:S04]  /*2560*/  FFMA R17, R15, R12, R0 ;  /* 0x0000000c0f117223 */ /* 0x000fc80000000000 */
[----:B------:R-:W-:-:S04]  /*2570*/  FFMA R14, R21, R17, R12 ;  /* 0x00000011150e7223 */ /* 0x000fc8000000000c */
[----:B------:R-:W-:-:S04]  /*2580*/  FFMA R15, R15, R14, R0 ;  /* 0x0000000e0f0f7223 */ /* 0x000fc80000000000 */
[----:B------:R-:W-:-:S05]  /*2590*/  FFMA R12, R21, R15, R14 ;  /* 0x0000000f150c7223 */ /* 0x000fca000000000e */
[----:B------:R-:W-:-:S04]  /*25a0*/  SHF.R.U32.HI R0, RZ, 0x17, R12 ;  /* 0x00000017ff007819 */ /* 0x000fc8000001160c */
[----:B------:R-:W-:-:S05]  /*25b0*/  LOP3.LUT R0, R0, 0xff, RZ, 0xc0, !PT ;  /* 0x000000ff00007812 */ /* 0x000fca00078ec0ff */
[----:B------:R-:W-:-:S05]  /*25c0*/  IMAD.IADD R16, R0, 0x1, R3 ;  /* 0x0000000100107824 */ /* 0x000fca00078e0203 */
[----:B------:R-:W-:-:S04]  /*25d0*/  IADD3 R0, PT, PT, R16, -0x1, RZ ;  /* 0xffffffff10007810 */ /* 0x000fc80007ffe0ff */
[----:B------:R-:W-:-:S13]  /*25e0*/  ISETP.GE.U32.AND P0, PT, R0, 0xfe, PT ;  /* 0x000000fe0000780c */ /* 0x000fda0003f06070 */
[----:B------:R-:W-:Y:S05]  /*25f0*/  @!P0 BRA `(.L_x_64) ;  /* 0x0000000000808947 */ /* 0x000fea0003800000 */
[----:B------:R-:W-:-:S13]  /*2600*/  ISETP.GT.AND P0, PT, R16, 0xfe, PT ;  /* 0x000000fe1000780c */ /* 0x000fda0003f04270 */
[----:B------:R-:W-:Y:S05]  /*2610*/  @P0 BRA `(.L_x_65) ;  /* 0x00000000006c0947 */ /* 0x000fea0003800000 */
[----:B------:R-:W-:-:S13]  /*2620*/  ISETP.GE.AND P0, PT, R16, 0x1, PT ;  /* 0x000000011000780c */ /* 0x000fda0003f06270 */
[----:B------:R-:W-:Y:S05]  /*2630*/  @P0 BRA `(.L_x_66) ;  /* 0x0000000000740947 */ /* 0x000fea0003800000 */
[----:B------:R-:W-:Y:S02]  /*2640*/  ISETP.GE.AND P0, PT, R16, -0x18, PT ;  /* 0xffffffe81000780c */ /* 0x000fe40003f06270 */
[----:B------:R-:W-:-:S11]  /*2650*/  LOP3.LUT R12, R12, 0x80000000, RZ, 0xc0, !PT ;  /* 0x800000000c0c7812 */ /* 0x000fd600078ec0ff */
[----:B------:R-:W-:Y:S05]  /*2660*/  @!P0 BRA `(.L_x_66) ;  /* 0x0000000000688947 */ /* 0x000fea0003800000 */
[CCC-:B------:R-:W-:Y:S01]  /*2670*/  FFMA.RZ R0, R21.reuse, R15.reuse, R14.reuse ;  /* 0x0000000f15007223 */ /* 0x1c0fe2000000c00e */
[C---:B------:R-:W-:Y:S02]  /*2680*/  VIADD R13, R16.reuse, 0x20 ;  /* 0x00000020100d7836 */ /* 0x040fe40000000000 */
[CCC-:B------:R-:W-:Y:S01]  /*2690*/  FFMA.RM R3, R21.reuse, R15.reuse, R14.reuse ;  /* 0x0000000f15037223 */ /* 0x1c0fe2000000400e */
[----:B------:R-:W-:Y:S02]  /*26a0*/  ISETP.NE.AND P3, PT, R16, RZ, PT ;  /* 0x000000ff1000720c */ /* 0x000fe40003f65270 */
[----:B------:R-:W-:Y:S01]  /*26b0*/  LOP3.LUT R4, R0, 0x7fffff, RZ, 0xc0, !PT ;  /* 0x007fffff00047812 */ /* 0x000fe200078ec0ff */
[----:B------:R-:W-:Y:S01]  /*26c0*/  FFMA.RP R0, R21, R15, R14 ;  /* 0x0000000f15007223 */ /* 0x000fe2000000800e */
[----:B------:R-:W-:Y:S01]  /*26d0*/  IMAD.MOV R14, RZ, RZ, -R16 ;  /* 0x000000ffff0e7224 */ /* 0x000fe200078e0a10 */
[----:B------:R-:W-:Y:S02]  /*26e0*/  ISETP.NE.AND P2, PT, R16, RZ, PT ;  /* 0x000000ff1000720c */ /* 0x000fe40003f45270 */
[----:B------:R-:W-:-:S02]  /*26f0*/  LOP3.LUT R4, R4, 0x800000, RZ, 0xfc, !PT ;  /* 0x0080000004047812 */ /* 0x000fc400078efcff */
[----:B------:R-:W-:Y:S02]  /*2700*/  FSETP.NEU.FTZ.AND P0, PT, R0, R3, PT ;  /* 0x000000030000720b */ /* 0x000fe40003f1d000 */
[----:B------:R-:W-:Y:S02]  /*2710*/  SHF.L.U32 R13, R4, R13, RZ ;  /* 0x0000000d040d7219 */ /* 0x000fe400000006ff */
[----:B------:R-:W-:Y:S02]  /*2720*/  SEL R3, R14, RZ, P3 ;  /* 0x000000ff0e037207 */ /* 0x000fe40001800000 */
[----:B------:R-:W-:Y:S02]  /*2730*/  ISETP.NE.AND P2, PT, R13, RZ, P2 ;  /* 0x000000ff0d00720c */ /* 0x000fe40001745270 */
[----:B------:R-:W-:Y:S02]  /*2740*/  SHF.R.U32.HI R3, RZ, R3, R4 ;  /* 0x00000003ff037219 */ /* 0x000fe40000011604 */
[----:B------:R-:W-:-:S02]  /*2750*/  PLOP3.LUT P0, PT, P0, P2, PT, 0xf8, 0x8f ;  /* 0x00000000008f781c */ /* 0x000fc40000705f70 */
[----:B------:R-:W-:Y:S02]  /*2760*/  SHF.R.U32.HI R13, RZ, 0x1, R3 ;  /* 0x00000001ff0d7819 */ /* 0x000fe40000011603 */
[----:B------:R-:W-:-:S04]  /*2770*/  SEL R0, RZ, 0x1, !P0 ;  /* 0x00000001ff007807 */ /* 0x000fc80004000000 */
[----:B------:R-:W-:-:S04]  /*2780*/  LOP3.LUT R0, R0, 0x1, R13, 0xf8, !PT ;  /* 0x0000000100007812 */ /* 0x000fc800078ef80d */
[----:B------:R-:W-:-:S04]  /*2790*/  LOP3.LUT R0, R0, R3, RZ, 0xc0, !PT ;  /* 0x0000000300007212 */ /* 0x000fc800078ec0ff */
[----:B------:R-:W-:-:S04]  /*27a0*/  IADD3 R13, PT, PT, R13, R0, RZ ;  /* 0x000000000d0d7210 */ /* 0x000fc80007ffe0ff */
[----:B------:R-:W-:Y:S01]  /*27b0*/  LOP3.LUT R12, R13, R12, RZ, 0xfc, !PT ;  /* 0x0000000c0d0c7212 */ /* 0x000fe200078efcff */
[----:B------:R-:W-:Y:S06]  /*27c0*/  BRA `(.L_x_66) ;  /* 0x0000000000107947 */ /* 0x000fec0003800000 */
.L_x_65:
[----:B------:R-:W-:-:S04]  /*27d0*/  LOP3.LUT R12, R12, 0x80000000, RZ, 0xc0, !PT ;  /* 0x800000000c0c7812 */ /* 0x000fc800078ec0ff */
[----:B------:R-:W-:Y:S01]  /*27e0*/  LOP3.LUT R12, R12, 0x7f800000, RZ, 0xfc, !PT ;  /* 0x7f8000000c0c7812 */ /* 0x000fe200078efcff */
[----:B------:R-:W-:Y:S06]  /*27f0*/  BRA `(.L_x_66) ;  /* 0x0000000000047947 */ /* 0x000fec0003800000 */
.L_x_64:
[----:B------:R-:W-:-:S07]  /*2800*/  IMAD R12, R3, 0x800000, R12 ;  /* 0x00800000030c7824 */ /* 0x000fce00078e020c */
.L_x_66:
[----:B------:R-:W-:Y:S05]  /*2810*/  BSYNC.RECONVERGENT B2 ;  /* 0x0000000000027941 */ /* 0x000fea0003800200 */
.L_x_63:
[----:B------:R-:W-:Y:S05]  /*2820*/  BRA `(.L_x_67) ;  /* 0x0000000000207947 */ /* 0x000fea0003800000 */
.L_x_62:
[----:B------:R-:W-:-:S04]  /*2830*/  LOP3.LUT R0, R0, 0x80000000, R41, 0x48, !PT ;  /* 0x8000000000007812 */ /* 0x000fc800078e4829 */
[----:B------:R-:W-:Y:S01]  /*2840*/  LOP3.LUT R12, R0, 0x7f800000, RZ, 0xfc, !PT ;  /* 0x7f800000000c7812 */ /* 0x000fe200078efcff */
[----:B------:R-:W-:Y:S06]  /*2850*/  BRA `(.L_x_67) ;  /* 0x0000000000147947 */ /* 0x000fec0003800000 */
.L_x_61:
[----:B------:R-:W-:Y:S01]  /*2860*/  LOP3.LUT R12, R0, 0x80000000, R41, 0x48, !PT ;  /* 0x80000000000c7812 */ /* 0x000fe200078e4829 */
[----:B------:R-:W-:Y:S06]  /*2870*/  BRA `(.L_x_67) ;  /* 0x00000000000c7947 */ /* 0x000fec0003800000 */
.L_x_60:
[----:B------:R-:W0:Y:S01]  /*2880*/  MUFU.RSQ R12, -QNAN ;  /* 0xffc00000000c7908 */ /* 0x000e220000001400 */
[----:B------:R-:W-:Y:S05]  /*2890*/  BRA `(.L_x_67) ;  /* 0x0000000000047947 */ /* 0x000fea0003800000 */
.L_x_59:
[----:B------:R-:W-:-:S07]  /*28a0*/  FADD.FTZ R12, R41, R0 ;  /* 0x00000000290c7221 */ /* 0x000fce0000010000 */
.L_x_67:
[----:B------:R-:W-:Y:S05]  /*28b0*/  BSYNC.RECONVERGENT B1 ;  /* 0x0000000000017941 */ /* 0x000fea0003800200 */
.L_x_57:
[----:B------:R-:W-:-:S04]  /*28c0*/  IMAD.MOV.U32 R3, RZ, RZ, 0x0 ;  /* 0x00000000ff037424 */ /* 0x000fc800078e00ff */
[----:B0-----:R-:W-:Y:S05]  /*28d0*/  RET.REL.NODEC R2 `(_Z10local_normPKfPfiiif) ;  /* 0xffffffd402c87950 */ /* 0x001fea0003c3ffff */
        .type           $_Z10local_normPKfPfiiif$__internal_accurate_pow,@function
        .size           $_Z10local_normPKfPfiiif$__internal_accurate_pow,(.L_x_72 - $_Z10local_normPKfPfiiif$__internal_accurate_pow)
$_Z10local_normPKfPfiiif$__internal_accurate_pow:
[----:B------:R-:W-:Y:S01]  /*28e0*/  ISETP.GT.U32.AND P0, PT, R39, 0xfffff, PT ;  /* 0x000fffff2700780c */ /* 0x000fe20003f04070 */
[----:B------:R-:W-:Y:S01]  /*28f0*/  UMOV UR6, 0x7d2cafe2 ;  /* 0x7d2cafe200067882 */ /* 0x000fe20000000000 */
[----:B------:R-:W-:Y:S01]  /*2900*/  MOV R21, R39 ;  /* 0x0000002700157202 */ /* 0x000fe20000000f00 */
[----:B------:R-:W-:Y:S01]  /*2910*/  UMOV UR7, 0x3eb0f5ff ;  /* 0x3eb0f5ff00077882 */ /* 0x000fe20000000000 */
[----:B------:R-:W-:Y:S01]  /*2920*/  SHF.R.U32.HI R39, RZ, 0x14, R39 ;  /* 0x00000014ff277819 */ /* 0x000fe20000011627 */
[----:B------:R-:W-:Y:S01]  /*2930*/  UMOV UR8, 0x3b39803f ;  /* 0x3b39803f00087882 */ /* 0x000fe20000000000 */
[----:B------:R-:W-:-:S07]  /*2940*/  UMOV UR9, 0x3c7abc9e ;  /* 0x3c7abc9e00097882 */ /* 0x000fce0000000000 */
[----:B------:R-:W-:-:S10]  /*2950*/  @!P0 DMUL R26, R20, 1.80143985094819840000e+16 ;  /* 0x43500000141a8828 */ /* 0x000fd40000000000 */
[----:B------:R-:W-:Y:S01]  /*2960*/  @!P0 IMAD.MOV.U32 R21, RZ, RZ, R27 ;  /* 0x000000ffff158224 */ /* 0x000fe200078e001b */
[----:B------:R-:W-:Y:S01]  /*2970*/  @!P0 LEA.HI R39, R27, 0xffffffca, RZ, 0xc ;  /* 0xffffffca1b278811 */ /* 0x000fe200078f60ff */
[----:B------:R-:W-:-:S03]  /*2980*/  @!P0 IMAD.MOV.U32 R20, RZ, RZ, R26 ;  /* 0x000000ffff148224 */ /* 0x000fc600078e001a */
[----:B------:R-:W-:Y:S02]  /*2990*/  LOP3.LUT R21, R21, 0x800fffff, RZ, 0xc0, !PT ;  /* 0x800fffff15157812 */ /* 0x000fe400078ec0ff */
[----:B------:R-:W-:Y:S02]  /*29a0*/  MOV R28, R20 ;  /* 0x00000014001c7202 */ /* 0x000fe40000000f00 */
[----:B------:R-:W-:-:S04]  /*29b0*/  LOP3.LUT R21, R21, 0x3ff00000, RZ, 0xfc, !PT ;  /* 0x3ff0000015157812 */ /* 0x000fc800078efcff */
[----:B------:R-:W-:Y:S01]  /*29c0*/  ISETP.GE.U32.AND P1, PT, R21, 0x3ff6a09f, PT ;  /* 0x3ff6a09f1500780c */ /* 0x000fe20003f26070 */
[----:B------:R-:W-:-:S12]  /*29d0*/  IMAD.MOV.U32 R29, RZ, RZ, R21 ;  /* 0x000000ffff1d7224 */ /* 0x000fd800078e0015 */
[----:B------:R-:W-:-:S05]  /*29e0*/  @P1 VIADD R20, R29, 0xfff00000 ;  /* 0xfff000001d141836 */ /* 0x000fca0000000000 */
[----:B------:R-:W-:Y:S01]  /*29f0*/  @P1 MOV R29, R20 ;  /* 0x00000014001d1202 */ /* 0x000fe20000000f00 */
[----:B------:R-:W-:-:S05]  /*2a00*/  IMAD.MOV.U32 R20, RZ, RZ, RZ ;  /* 0x000000ffff147224 */ /* 0x000fca00078e00ff */
[C---:B------:R-:W-:Y:S02]  /*2a10*/  DADD R30, R28.reuse, 1 ;  /* 0x3ff000001c1e7429 */ /* 0x040fe40000000000 */
[----:B------:R-:W-:-:S04]  /*2a20*/  DADD R28, R28, -1 ;  /* 0xbff000001c1c7429 */ /* 0x000fc80000000000 */
[----:B------:R-:W0:Y:S02]  /*2a30*/  MUFU.RCP64H R21, R31 ;  /* 0x0000001f00157308 */ /* 0x000e240000001800 */
[----:B0-----:R-:W-:Y:S01]  /*2a40*/  DFMA R24, -R30, R20, 1 ;  /* 0x3ff000001e18742b */ /* 0x001fe20000000114 */
[----:B------:R-:W-:Y:S01]  /*2a50*/  IMAD.MOV.U32 R30, RZ, RZ, 0x41ad3b5a ;  /* 0x41ad3b5aff1e7424 */ /* 0x000fe200078e00ff */
[----:B------:R-:W-:-:S06]  /*2a60*/  MOV R31, 0x3ed0f5d2 ;  /* 0x3ed0f5d2001f7802 */ /* 0x000fcc0000000f00 */
[----:B------:R-:W-:-:S08]  /*2a70*/  DFMA R24, R24, R24, R24 ;  /* 0x000000181818722b */ /* 0x000fd00000000018 */
[----:B------:R-:W-:-:S08]  /*2a80*/  DFMA R24, R20, R24, R20 ;  /* 0x000000181418722b */ /* 0x000fd00000000014 */
[----:B------:R-:W-:-:S08]  /*2a90*/  DMUL R22, R28, R24 ;  /* 0x000000181c167228 */ /* 0x000fd00000000000 */
[----:B------:R-:W-:-:S08]  /*2aa0*/  DFMA R22, R28, R24, R22 ;  /* 0x000000181c16722b */ /* 0x000fd00000000016 */
[----:B------:R-:W-:Y:S02]  /*2ab0*/  DADD R20, R28, -R22 ;  /* 0x000000001c147229 */ /* 0x000fe40000000816 */
[----:B------:R-:W-:-:S06]  /*2ac0*/  DMUL R32, R22, R22 ;  /* 0x0000001616207228 */ /* 0x000fcc0000000000 */
[----:B------:R-:W-:-:S08]  /*2ad0*/  DADD R20, R20, R20 ;  /* 0x0000000014147229 */ /* 0x000fd00000000014 */
[-C--:B------:R-:W-:Y:S02]  /*2ae0*/  DFMA R20, R28, -R22.reuse, R20 ;  /* 0x800000161c14722b */ /* 0x080fe40000000014 */
[----:B------:R-:W-:-:S06]  /*2af0*/  DMUL R28, R22, R22 ;  /* 0x00000016161c7228 */ /* 0x000fcc0000000000 */
[----:B------:R-:W-:Y:S02]  /*2b00*/  DMUL R20, R24, R20 ;  /* 0x0000001418147228 */ /* 0x000fe40000000000 */
[----:B------:R-:W-:Y:S01]  /*2b10*/  DFMA R30, R28, UR6, R30 ;  /* 0x000000061c1e7c2b */ /* 0x000fe2000800001e */
[----:B------:R-:W-:Y:S01]  /*2b20*/  UMOV UR6, 0x75488a3f ;  /* 0x75488a3f00067882 */ /* 0x000fe20000000000 */
[----:B------:R-:W-:-:S06]  /*2b30*/  UMOV UR7, 0x3ef3b20a ;  /* 0x3ef3b20a00077882 */ /* 0x000fcc0000000000 */
[----:B------:R-:W-:Y:S01]  /*2b40*/  DFMA R30, R28, R30, UR6 ;  /* 0x000000061c1e7e2b */ /* 0x000fe2000800001e */
        /* <DEDUP_REMOVED lines=14> */
[----:B------:R-:W-:-:S08]  /*2c30*/  DFMA R24, R28, R30, UR6 ;  /* 0x000000061c187e2b */ /* 0x000fd0000800001e */
[----:B------:R-:W-:Y:S01]  /*2c40*/  DADD R26, -R24, UR6 ;  /* 0x00000006181a7e29 */ /* 0x000fe20008000100 */
[----:B------:R-:W-:Y:S01]  /*2c50*/  UMOV UR6, 0xb9e7b0 ;  /* 0x00b9e7b000067882 */ /* 0x000fe20000000000 */
[----:B------:R-:W-:-:S06]  /*2c60*/  UMOV UR7, 0x3c46a4cb ;  /* 0x3c46a4cb00077882 */ /* 0x000fcc0000000000 */
[----:B------:R-:W-:Y:S02]  /*2c70*/  DFMA R30, R28, R30, R26 ;  /* 0x0000001e1c1e722b */ /* 0x000fe4000000001a */
[----:B------:R-:W-:Y:S01]  /*2c80*/  DFMA R26, R22, R22, -R32 ;  /* 0x00000016161a722b */ /* 0x000fe20000000820 */
[----:B------:R-:W-:Y:S02]  /*2c90*/  VIADD R29, R21, 0x100000 ;  /* 0x00100000151d7836 */ /* 0x000fe40000000000 */
[----:B------:R-:W-:-:S03]  /*2ca0*/  IMAD.MOV.U32 R28, RZ, RZ, R20 ;  /* 0x000000ffff1c7224 */ /* 0x000fc600078e0014 */
[----:B------:R-:W-:Y:S01]  /*2cb0*/  DADD R30, R30, -UR6 ;  /* 0x800000061e1e7e29 */ /* 0x000fe20008000000 */
[----:B------:R-:W-:Y:S01]  /*2cc0*/  UMOV UR6, 0x80000000 ;  /* 0x8000000000067882 */ /* 0x000fe20000000000 */
[----:B------:R-:W-:Y:S01]  /*2cd0*/  UMOV UR7, 0x43300000 ;  /* 0x4330000000077882 */ /* 0x000fe20000000000 */
[C---:B------:R-:W-:Y:S02]  /*2ce0*/  DFMA R28, R22.reuse, R28, R26 ;  /* 0x0000001c161c722b */ /* 0x040fe4000000001a */
[----:B------:R-:W-:-:S08]  /*2cf0*/  DMUL R26, R22, R32 ;  /* 0x00000020161a7228 */ /* 0x000fd00000000000 */
[----:B------:R-:W-:-:S08]  /*2d00*/  DFMA R34, R22, R32, -R26 ;  /* 0x000000201622722b */ /* 0x000fd0000000081a */
[----:B------:R-:W-:Y:S02]  /*2d10*/  DFMA R34, R20, R32, R34 ;  /* 0x000000201422722b */ /* 0x000fe40000000022 */
[----:B------:R-:W-:-:S06]  /*2d20*/  DADD R32, R24, R30 ;  /* 0x0000000018207229 */ /* 0x000fcc000000001e */
[----:B------:R-:W-:Y:S02]  /*2d30*/  DFMA R28, R22, R28, R34 ;  /* 0x0000001c161c722b */ /* 0x000fe40000000022 */
[----:B------:R-:W-:-:S08]  /*2d40*/  DADD R34, R24, -R32 ;  /* 0x0000000018227229 */ /* 0x000fd00000000820 */
[----:B------:R-:W-:Y:S02]  /*2d50*/  DADD R34, R30, R34 ;  /* 0x000000001e227229 */ /* 0x000fe40000000022 */
[----:B------:R-:W-:-:S08]  /*2d60*/  DMUL R30, R32, R26 ;  /* 0x0000001a201e7228 */ /* 0x000fd00000000000 */
[----:B------:R-:W-:-:S08]  /*2d70*/  DFMA R24, R32, R26, -R30 ;  /* 0x0000001a2018722b */ /* 0x000fd0000000081e */
[----:B------:R-:W-:-:S08]  /*2d80*/  DFMA R24, R32, R28, R24 ;  /* 0x0000001c2018722b */ /* 0x000fd00000000018 */
[----:B------:R-:W-:-:S08]  /*2d90*/  DFMA R34, R34, R26, R24 ;  /* 0x0000001a2222722b */ /* 0x000fd00000000018 */
[----:B------:R-:W-:-:S08]  /*2da0*/  DADD R26, R30, R34 ;  /* 0x000000001e1a7229 */ /* 0x000fd00000000022 */
[--C-:B------:R-:W-:Y:S02]  /*2db0*/  DADD R24, R22, R26.reuse ;  /* 0x0000000016187229 */ /* 0x100fe4000000001a */
[----:B------:R-:W-:-:S06]  /*2dc0*/  DADD R30, R30, -R26 ;  /* 0x000000001e1e7229 */ /* 0x000fcc000000081a */
[----:B------:R-:W-:Y:S02]  /*2dd0*/  DADD R22, R22, -R24 ;  /* 0x0000000016167229 */ /* 0x000fe40000000818 */
[----:B------:R-:W-:-:S06]  /*2de0*/  DADD R30, R34, R30 ;  /* 0x00000000221e7229 */ /* 0x000fcc000000001e */
[----:B------:R-:W-:-:S08]  /*2df0*/  DADD R22, R26, R22 ;  /* 0x000000001a167229 */ /* 0x000fd00000000016 */
[----:B------:R-:W-:Y:S01]  /*2e00*/  DADD R30, R30, R22 ;  /* 0x000000001e1e7229 */ /* 0x000fe20000000016 */
[C---:B------:R-:W-:Y:S01]  /*2e10*/  IADD3 R22, PT, PT, R39.reuse, -0x3ff, RZ ;  /* 0xfffffc0127167810 */ /* 0x040fe20007ffe0ff */
[----:B------:R-:W-:Y:S02]  /*2e20*/  @P1 VIADD R22, R39, 0xfffffc02 ;  /* 0xfffffc0227161836 */ /* 0x000fe40000000000 */
[----:B------:R-:W-:-:S04]  /*2e30*/  IMAD.MOV.U32 R23, RZ, RZ, 0x43300000 ;  /* 0x43300000ff177424 */ /* 0x000fc800078e00ff */
[----:B------:R-:W-:Y:S01]  /*2e40*/  DADD R20, R20, R30 ;  /* 0x0000000014147229 */ /* 0x000fe2000000001e */
[----:B------:R-:W-:-:S06]  /*2e50*/  LOP3.LUT R22, R22, 0x80000000, RZ, 0x3c, !PT ;  /* 0x8000000016167812 */ /* 0x000fcc00078e3cff */
[----:B------:R-:W-:Y:S01]  /*2e60*/  DADD R26, R22, -UR6 ;  /* 0x80000006161a7e29 */ /* 0x000fe20008000000 */
[----:B------:R-:W-:Y:S01]  /*2e70*/  UMOV UR6, 0xfefa39ef ;  /* 0xfefa39ef00067882 */ /* 0x000fe20000000000 */
[----:B------:R-:W-:Y:S01]  /*2e80*/  DADD R28, R24, R20 ;  /* 0x00000000181c7229 */ /* 0x000fe20000000014 */
[----:B------:R-:W-:-:S07]  /*2e90*/  UMOV UR7, 0x3fe62e42 ;  /* 0x3fe62e4200077882 */ /* 0x000fce0000000000 */
[--C-:B------:R-:W-:Y:S02]  /*2ea0*/  DFMA R22, R26, UR6, R28.reuse ;  /* 0x000000061a167c2b */ /* 0x100fe4000800001c */
[----:B------:R-:W-:-:S06]  /*2eb0*/  DADD R30, R24, -R28 ;  /* 0x00000000181e7229 */ /* 0x000fcc000000081c */
[----:B------:R-:W-:Y:S02]  /*2ec0*/  DFMA R24, R26, -UR6, R22 ;  /* 0x800000061a187c2b */ /* 0x000fe40008000016 */
[----:B------:R-:W-:-:S06]  /*2ed0*/  DADD R30, R20, R30 ;  /* 0x00000000141e7229 */ /* 0x000fcc000000001e */
[----:B------:R-:W-:Y:S01]  /*2ee0*/  DADD R24, -R28, R24 ;  /* 0x000000001c187229 */ /* 0x000fe20000000118 */
[----:B------:R-:W-:Y:S01]  /*2ef0*/  MOV R28, 0x652b82fe ;  /* 0x652b82fe001c7802 */ /* 0x000fe20000000f00 */
[----:B------:R-:W-:-:S06]  /*2f00*/  IMAD.MOV.U32 R29, RZ, RZ, 0x3ff71547 ;  /* 0x3ff71547ff1d7424 */ /* 0x000fcc00078e00ff */
[----:B------:R-:W-:-:S08]  /*2f10*/  DADD R24, R30, -R24 ;  /* 0x000000001e187229 */ /* 0x000fd00000000818 */
[----:B------:R-:W-:-:S08]  /*2f20*/  DFMA R26, R26, UR8, R24 ;  /* 0x000000081a1a7c2b */ /* 0x000fd00008000018 */
[----:B------:R-:W-:-:S08]  /*2f30*/  DADD R24, R22, R26 ;  /* 0x0000000016187229 */ /* 0x000fd0000000001a */
[----:B------:R-:W-:Y:S02]  /*2f40*/  DADD R22, R22, -R24 ;  /* 0x0000000016167229 */ /* 0x000fe40000000818 */
[----:B------:R-:W-:-:S06]  /*2f50*/  DMUL R20, R24, 2 ;  /* 0x4000000018147828 */ /* 0x000fcc0000000000 */
[----:B------:R-:W-:Y:S02]  /*2f60*/  DADD R22, R26, R22 ;  /* 0x000000001a167229 */ /* 0x000fe40000000016 */
[----:B------:R-:W-:-:S08]  /*2f70*/  DFMA R24, R24, 2, -R20 ;  /* 0x400000001818782b */ /* 0x000fd00000000814 */
[----:B------:R-:W-:-:S08]  /*2f80*/  DFMA R24, R22, 2, R24 ;  /* 0x400000001618782b */ /* 0x000fd00000000018 */
[----:B------:R-:W-:-:S08]  /*2f90*/  DADD R30, R20, R24 ;  /* 0x00000000141e7229 */ /* 0x000fd00000000018 */
[----:B------:R-:W-:Y:S02]  /*2fa0*/  DFMA R28, R30, R28, 6.75539944105574400000e+15 ;  /* 0x433800001e1c742b */ /* 0x000fe4000000001c */
[----:B------:R-:W-:Y:S01]  /*2fb0*/  FSETP.GEU.AND P0, PT, |R31|, 4.1917929649353027344, PT ;  /* 0x4086232b1f00780b */ /* 0x000fe20003f0e200 */
[----:B------:R-:W-:-:S05]  /*2fc0*/  DADD R20, R20, -R30 ;  /* 0x0000000014147229 */ /* 0x000fca000000081e */
[----:B------:R-:W-:-:S03]  /*2fd0*/  DADD R22, R28, -6.75539944105574400000e+15 ;  /* 0xc33800001c167429 */ /* 0x000fc60000000000 */
[----:B------:R-:W-:-:S05]  /*2fe0*/  DADD R24, R24, R20 ;  /* 0x0000000018187229 */ /* 0x000fca0000000014 */
[----:B------:R-:W-:Y:S01]  /*2ff0*/  DFMA R26, R22, -UR6, R30 ;  /* 0x80000006161a7c2b */ /* 0x000fe2000800001e */
[----:B------:R-:W-:Y:S01]  /*3000*/  UMOV UR6, 0x3b39803f ;  /* 0x3b39803f00067882 */ /* 0x000fe20000000000 */
[----:B------:R-:W-:-:S06]  /*3010*/  UMOV UR7, 0x3c7abc9e ;  /* 0x3c7abc9e00077882 */ /* 0x000fcc0000000000 */
[----:B------:R-:W-:Y:S01]  /*3020*/  DFMA R26, R22, -UR6, R26 ;  /* 0x80000006161a7c2b */ /* 0x000fe2000800001a */
[----:B------:R-:W-:Y:S01]  /*3030*/  UMOV UR6, 0x69ce2bdf ;  /* 0x69ce2bdf00067882 */ /* 0x000fe20000000000 */
[----:B------:R-:W-:Y:S01]  /*3040*/  IMAD.MOV.U32 R22, RZ, RZ, -0x35dec16 ;  /* 0xfca213eaff167424 */ /* 0x000fe200078e00ff */
[----:B------:R-:W-:Y:S01]  /*3050*/  MOV R23, 0x3e928af3 ;  /* 0x3e928af300177802 */ /* 0x000fe20000000f00 */
[----:B------:R-:W-:-:S05]  /*3060*/  UMOV UR7, 0x3e5ade15 ;  /* 0x3e5ade1500077882 */ /* 0x000fca0000000000 */
        /* <DEDUP_REMOVED lines=25> */
[----:B------:R-:W-:-:S08]  /*3200*/  DFMA R22, R26, R22, 1 ;  /* 0x3ff000001a16742b */ /* 0x000fd00000000016 */
[----:B------:R-:W-:-:S10]  /*3210*/  DFMA R22, R26, R22, 1 ;  /* 0x3ff000001a16742b */ /* 0x000fd40000000016 */
[----:B------:R-:W-:Y:S02]  /*3220*/  IMAD R27, R28, 0x100000, R23 ;  /* 0x001000001c1b7824 */ /* 0x000fe400078e0217 */
[----:B------:R-:W-:Y:S01]  /*3230*/  IMAD.MOV.U32 R26, RZ, RZ, R22 ;  /* 0x000000ffff1a7224 */ /* 0x000fe200078e0016 */
[----:B------:R-:W-:Y:S06]  /*3240*/  @!P0 BRA `(.L_x_68) ;  /* 0x0000000000308947 */ /* 0x000fec0003800000 */
[----:B------:R-:W-:Y:S01]  /*3250*/  FSETP.GEU.AND P1, PT, |R31|, 4.2275390625, PT ;  /* 0x408748001f00780b */ /* 0x000fe20003f2e200 */
[C---:B------:R-:W-:Y:S02]  /*3260*/  DADD R26, R30.reuse, +INF ;  /* 0x7ff000001e1a7429 */ /* 0x040fe40000000000 */
[----:B------:R-:W-:-:S08]  /*3270*/  DSETP.GEU.AND P0, PT, R30, RZ, PT ;  /* 0x000000ff1e00722a */ /* 0x000fd00003f0e000 */
[----:B------:R-:W-:Y:S02]  /*3280*/  FSEL R26, R26, RZ, P0 ;  /* 0x000000ff1a1a7208 */ /* 0x000fe40000000000 */
[----:B------:R-:W-:Y:S02]  /*3290*/  @!P1 LEA.HI R20, R28, R28, RZ, 0x1 ;  /* 0x0000001c1c149211 */ /* 0x000fe400078f08ff */
[----:B------:R-:W-:Y:S02]  /*32a0*/  FSEL R27, R27, RZ, P0 ;  /* 0x000000ff1b1b7208 */ /* 0x000fe40000000000 */
[----:B------:R-:W-:-:S04]  /*32b0*/  @!P1 SHF.R.S32.HI R20, RZ, 0x1, R20 ;  /* 0x00000001ff149819 */ /* 0x000fc80000011414 */
[----:B------:R-:W-:Y:S01]  /*32c0*/  @!P1 IADD3 R21, PT, PT, R28, -R20, RZ ;  /* 0x800000141c159210 */ /* 0x000fe20007ffe0ff */
[----:B------:R-:W-:Y:S02]  /*32d0*/  @!P1 IMAD R23, R20, 0x100000, R23 ;  /* 0x0010000014179824 */ /* 0x000fe400078e0217 */
[----:B------:R-:W-:Y:S01]  /*32e0*/  @!P1 IMAD.MOV.U32 R20, RZ, RZ, RZ ;  /* 0x000000ffff149224 */ /* 0x000fe200078e00ff */
[----:B------:R-:W-:-:S06]  /*32f0*/  @!P1 LEA R21, R21, 0x3ff00000, 0x14 ;  /* 0x3ff0000015159811 */ /* 0x000fcc00078ea0ff */
[----:B------:R-:W-:-:S11]  /*3300*/  @!P1 DMUL R26, R22, R20 ;  /* 0x00000014161a9228 */ /* 0x000fd60000000000 */
.L_x_68:
[----:B------:R-:W-:Y:S01]  /*3310*/  DFMA R24, R24, R26, R26 ;  /* 0x0000001a1818722b */ /* 0x000fe2000000001a */
[----:B------:R-:W-:Y:S01]  /*3320*/  MOV R22, R36 ;  /* 0x0000002400167202 */ /* 0x000fe20000000f00 */
[----:B------:R-:W-:Y:S01]  /*3330*/  DSETP.NEU.AND P0, PT, |R26|, +INF , PT ;  /* 0x7ff000001a00742a */ /* 0x000fe20003f0d200 */
[----:B------:R-:W-:-:S07]  /*3340*/  IMAD.MOV.U32 R23, RZ, RZ, 0x0 ;  /* 0x00000000ff177424 */ /* 0x000fce00078e00ff */
[----:B------:R-:W-:Y:S02]  /*3350*/  FSEL R21, R26, R24, !P0 ;  /* 0x000000181a157208 */ /* 0x000fe40004000000 */
[----:B------:R-:W-:Y:S01]  /*3360*/  FSEL R20, R27, R25, !P0 ;  /* 0x000000191b147208 */ /* 0x000fe20004000000 */
[----:B------:R-:W-:Y:S06]  /*3370*/  RET.REL.NODEC R22 `(_Z10local_normPKfPfiiif) ;  /* 0xffffffcc16207950 */ /* 0x000fec0003c3ffff */
.L_x_69:
[----:B------:R-:W-:-:S00]  /*3380*/  BRA `(.L_x_69) ;  /* 0xfffffffc00fc7947 */ /* 0x000fc0000383ffff */
[----:B------:R-:W-:-:S00]  /*3390*/  NOP ;  /* 0x0000000000007918 */ /* 0x000fc00000000000 */
        /* <DEDUP_REMOVED lines=14> */
.L_x_72:


//--------------------- .nv.shared.reserved.0     --------------------------
	.section	.nv.shared.reserved.0,"aw",@nobits
	.weak		__nv_reservedSMEM_offset_0_alias
	.size		__nv_reservedSMEM_offset_0_alias, 0, 64
	.other		__nv_reservedSMEM_offset_0_alias,@"STO_CUDA_RESERVED_SHARED STV_DEFAULT"
__nv_reservedSMEM_offset_0_alias:
	.zero		0
	.zero		64


//--------------------- .nv.constant0._Z10local_normPKfPfiiif --------------------------
	.section	.nv.constant0._Z10local_normPKfPfiiif,"a",@progbits
	.sectionflags	@""
	.align	4
.nv.constant0._Z10local_normPKfPfiiif:
	.zero		928


//--------------------- SYMBOLS --------------------------

	.type		.nv.reservedSmem.offset0,@object
	.size		.nv.reservedSmem.offset0,0x4
